def matmul_kernel(
    a_ptr,
    b_ptr,
    c_ptr,
    M,
    N,
    K,
    stride_am,
    stride_ak,
    stride_bk,
    stride_bn,
    stride_cm,
    stride_cn,
    BLOCK_M: tl.constexpr,
    BLOCK_N: tl.constexpr,
    BLOCK_K: tl.constexpr,
    GROUP_M: tl.constexpr,
):
    pid = tl.program_id(axis=0)
    num_pid_m = tl.cdiv(M, BLOCK_M)
    num_pid_n = tl.cdiv(N, BLOCK_N)
    num_pid_in_group = GROUP_M * num_pid_n
    group_id = pid // num_pid_in_group
    first_pid_m = group_id * GROUP_M
    group_size_m = min(num_pid_m - first_pid_m, GROUP_M)
    pid_m = first_pid_m + ((pid % num_pid_in_group) % group_size_m)
    pid_n = (pid % num_pid_in_group) // group_size_m

    offs_am = (pid_m * BLOCK_M + tl.arange(0, BLOCK_M)) % M
    offs_bn = (pid_n * BLOCK_N + tl.arange(0, BLOCK_N)) % N
    offs_k = tl.arange(0, BLOCK_K)
    a_ptrs = a_ptr + offs_am[:, None] * stride_am + offs_k[None, :] * stride_ak
    b_ptrs = b_ptr + offs_k[:, None] * stride_bk + offs_bn[None, :] * stride_bn

    acc = tl.zeros((BLOCK_M, BLOCK_N), dtype=tl.float32)
    for kk in range(0, tl.cdiv(K, BLOCK_K)):
        a = tl.load(a_ptrs, mask=offs_k[None, :] < K - kk * BLOCK_K, other=0.0)
        b = tl.load(b_ptrs, mask=offs_k[:, None] < K - kk * BLOCK_K, other=0.0)
        acc = tl.dot(a, b, acc)
        a_ptrs += BLOCK_K * stride_ak
        b_ptrs += BLOCK_K * stride_bk

    c = acc.to(c_ptr.dtype.element_ty)
    offs_cm = pid_m * BLOCK_M + tl.arange(0, BLOCK_M)
    offs_cn = pid_n * BLOCK_N + tl.arange(0, BLOCK_N)
    c_ptrs = c_ptr + offs_cm[:, None] * stride_cm + offs_cn[None, :] * stride_cn
    mask = (offs_cm[:, None] < M) & (offs_cn[None, :] < N)
    tl.store(c_ptrs, c, mask=mask)

# config = {"BLOCK_K": 32, "BLOCK_M": 64, "BLOCK_N": 32, "GROUP_M": 8, "arch": "sm_90", "dtype": "fp8e4m3", "num_ctas": 1, "num_stages": 2, "num_warps": 4}
# arch = sm_90


// ===== COMPILED SASS (sm_90a) =====

	.target	sm_90a

	.elftype	@"ET_EXEC"


//--------------------- .note.nv.tkinfo           --------------------------
	.section	.note.nv.tkinfo,"",@"SHT_NOTE"
	.sectionflags	@"SHF_NOTE_NV_TKINFO"
	.tkinfo
        /*0018*/ 	.word	0x00000002
        /*0030*/ 	.string	""
        /*0030*/ 	.string	"ptxas"
        /*0030*/ 	.string	"Cuda compilation tools, release 13.0, V13.0.88"
        /*0030*/ 	.string	"Build cuda_13.0.r13.0/compiler.36424714_0"
        /*0030*/ 	.string	"-v  -suppress-debug-info  -lineinfo  -arch sm_90a "



//--------------------- .note.nv.cuinfo           --------------------------
	.section	.note.nv.cuinfo,"",@"SHT_NOTE"
	.sectionflags	@"SHF_NOTE_NV_CUINFO"
        /*0018*/ 	.short	0x0002
        /*001a*/ 	.short	0x005a
        /*001c*/ 	.short	0x0082
	.zero		2


//--------------------- .nv.info                  --------------------------
	.section	.nv.info,"",@"SHT_CUDA_INFO"
	.align	4


	//----- nvinfo : EIATTR_REGCOUNT
	.align		4
        /*0000*/ 	.byte	0x04, 0x2f
        /*0002*/ 	.short	(.L_1 - .L_0)
	.align		4
.L_0:
        /*0004*/ 	.word	index@(matmul_kernel)
        /*0008*/ 	.word	0x00000060


	//----- nvinfo : EIATTR_FRAME_SIZE
	.align		4
.L_1:
        /*000c*/ 	.byte	0x04, 0x11
        /*000e*/ 	.short	(.L_3 - .L_2)
	.align		4
.L_2:
        /*0010*/ 	.word	index@(matmul_kernel)
        /*0014*/ 	.word	0x00000000


	//----- nvinfo : EIATTR_MIN_STACK_SIZE
	.align		4
.L_3:
        /*0018*/ 	.byte	0x04, 0x12
        /*001a*/ 	.short	(.L_5 - .L_4)
	.align		4
.L_4:
        /*001c*/ 	.word	index@(matmul_kernel)
        /*0020*/ 	.word	0x00000000
.L_5:


//--------------------- .nv.compat                --------------------------
	.section	.nv.compat,"",@"SHT_CUDA_COMPAT_INFO"
	.align	4
        /*0000*/ 	.byte	0x02, 0x09, 0x01, 0x00, 0x02, 0x02, 0x04, 0x00, 0x02, 0x05, 0x05, 0x00, 0x03, 0x07, 0x01, 0x01
        /*0010*/ 	.byte	0x02, 0x03, 0x00, 0x00, 0x02, 0x06, 0x01, 0x00, 0x04, 0x0b, 0x08, 0x00, 0x00, 0x00, 0x00, 0x00
        /*0020*/ 	.byte	0x00, 0x00, 0x00, 0x00


//--------------------- .nv.info.matmul_kernel    --------------------------
	.section	.nv.info.matmul_kernel,"",@"SHT_CUDA_INFO"
	.sectionflags	@""
	.align	4


	//----- nvinfo : EIATTR_CUDA_API_VERSION
	.align		4
        /*0000*/ 	.byte	0x04, 0x37
        /*0002*/ 	.short	(.L_7 - .L_6)
.L_6:
        /*0004*/ 	.word	0x00000082


	//----- nvinfo : EIATTR_KPARAM_INFO
	.align		4
.L_7:
        /*0008*/ 	.byte	0x04, 0x17
        /*000a*/ 	.short	(.L_9 - .L_8)
.L_8:
        /*000c*/ 	.word	0x00000000
        /*0010*/ 	.short	0x000d
        /*0012*/ 	.short	0x0048
        /*0014*/ 	.byte	0x00, 0xf4, 0x21, 0x00


	//----- nvinfo : EIATTR_KPARAM_INFO
	.align		4
.L_9:
        /*0018*/ 	.byte	0x04, 0x17
        /*001a*/ 	.short	(.L_11 - .L_10)
.L_10:
        /*001c*/ 	.word	0x00000000
        /*0020*/ 	.short	0x000c
        /*0022*/ 	.short	0x0040
        /*0024*/ 	.byte	0x00, 0xf4, 0x21, 0x00


	//----- nvinfo : EIATTR_KPARAM_INFO
	.align		4
.L_11:
        /*0028*/ 	.byte	0x04, 0x17
        /*002a*/ 	.short	(.L_13 - .L_12)
.L_12:
        /*002c*/ 	.word	0x00000000
        /*0030*/ 	.short	0x000b
        /*0032*/ 	.short	0x0038
        /*0034*/ 	.byte	0x00, 0xf0, 0x11, 0x00


	//----- nvinfo : EIATTR_KPARAM_INFO
	.align		4
.L_13:
        /*0038*/ 	.byte	0x04, 0x17
        /*003a*/ 	.short	(.L_15 - .L_14)
.L_14:
        /*003c*/ 	.word	0x00000000
        /*0040*/ 	.short	0x000a
        /*0042*/ 	.short	0x0034
        /*0044*/ 	.byte	0x00, 0xf0, 0x11, 0x00


	//----- nvinfo : EIATTR_KPARAM_INFO
	.align		4
.L_15:
        /*0048*/ 	.byte	0x04, 0x17
        /*004a*/ 	.short	(.L_17 - .L_16)
.L_16:
        /*004c*/ 	.word	0x00000000
        /*0050*/ 	.short	0x0009
        /*0052*/ 	.short	0x0030
        /*0054*/ 	.byte	0x00, 0xf0, 0x11, 0x00


	//----- nvinfo : EIATTR_KPARAM_INFO
	.align		4
.L_17:
        /*0058*/ 	.byte	0x04, 0x17
        /*005a*/ 	.short	(.L_19 - .L_18)
.L_18:
        /*005c*/ 	.word	0x00000000
        /*0060*/ 	.short	0x0008
        /*0062*/ 	.short	0x002c
        /*0064*/ 	.byte	0x00, 0xf0, 0x11, 0x00


	//----- nvinfo : EIATTR_KPARAM_INFO
	.align		4
.L_19:
        /*0068*/ 	.byte	0x04, 0x17
        /*006a*/ 	.short	(.L_21 - .L_20)
.L_20:
        /*006c*/ 	.word	0x00000000
        /*0070*/ 	.short	0x0007
        /*0072*/ 	.short	0x0028
        /*0074*/ 	.byte	0x00, 0xf0, 0x11, 0x00


	//----- nvinfo : EIATTR_KPARAM_INFO
	.align		4
.L_21:
        /*0078*/ 	.byte	0x04, 0x17
        /*007a*/ 	.short	(.L_23 - .L_22)
.L_22:
        /*007c*/ 	.word	0x00000000
        /*0080*/ 	.short	0x0006
        /*0082*/ 	.short	0x0024
        /*0084*/ 	.byte	0x00, 0xf0, 0x11, 0x00


	//----- nvinfo : EIATTR_KPARAM_INFO
	.align		4
.L_23:
        /*0088*/ 	.byte	0x04, 0x17
        /*008a*/ 	.short	(.L_25 - .L_24)
.L_24:
        /*008c*/ 	.word	0x00000000
        /*0090*/ 	.short	0x0005
        /*0092*/ 	.short	0x0020
        /*0094*/ 	.byte	0x00, 0xf0, 0x11, 0x00


	//----- nvinfo : EIATTR_KPARAM_INFO
	.align		4
.L_25:
        /*0098*/ 	.byte	0x04, 0x17
        /*009a*/ 	.short	(.L_27 - .L_26)
.L_26:
        /*009c*/ 	.word	0x00000000
        /*00a0*/ 	.short	0x0004
        /*00a2*/ 	.short	0x001c
        /*00a4*/ 	.byte	0x00, 0xf0, 0x11, 0x00


	//----- nvinfo : EIATTR_KPARAM_INFO
	.align		4
.L_27:
        /*00a8*/ 	.byte	0x04, 0x17
        /*00aa*/ 	.short	(.L_29 - .L_28)
.L_28:
        /*00ac*/ 	.word	0x00000000
        /*00b0*/ 	.short	0x0003
        /*00b2*/ 	.short	0x0018
        /*00b4*/ 	.byte	0x00, 0xf0, 0x11, 0x00


	//----- nvinfo : EIATTR_KPARAM_INFO
	.align		4
.L_29:
        /*00b8*/ 	.byte	0x04, 0x17
        /*00ba*/ 	.short	(.L_31 - .L_30)
.L_30:
        /*00bc*/ 	.word	0x00000000
        /*00c0*/ 	.short	0x0002
        /*00c2*/ 	.short	0x0010
        /*00c4*/ 	.byte	0x00, 0xf4, 0x21, 0x00


	//----- nvinfo : EIATTR_KPARAM_INFO
	.align		4
.L_31:
        /*00c8*/ 	.byte	0x04, 0x17
        /*00ca*/ 	.short	(.L_33 - .L_32)
.L_32:
        /*00cc*/ 	.word	0x00000000
        /*00d0*/ 	.short	0x0001
        /*00d2*/ 	.short	0x0008
        /*00d4*/ 	.byte	0x00, 0xf4, 0x21, 0x00


	//----- nvinfo : EIATTR_KPARAM_INFO
	.align		4
.L_33:
        /*00d8*/ 	.byte	0x04, 0x17
        /*00da*/ 	.short	(.L_35 - .L_34)
.L_34:
        /*00dc*/ 	.word	0x00000000
        /*00e0*/ 	.short	0x0000
        /*00e2*/ 	.short	0x0000
        /*00e4*/ 	.byte	0x00, 0xf4, 0x21, 0x00


	//----- nvinfo : EIATTR_SPARSE_MMA_MASK
	.align		4
.L_35:
        /*00e8*/ 	.byte	0x03, 0x50
        /*00ea*/ 	.short	0x0000


	//----- nvinfo : EIATTR_MAXREG_COUNT
	.align		4
        /*00ec*/ 	.byte	0x03, 0x1b
        /*00ee*/ 	.short	0x00ff


	//----- nvinfo : EIATTR_NUM_BARRIERS
	.align		4
        /*00f0*/ 	.byte	0x02, 0x4c
        /*00f2*/ 	.byte	0x01
	.zero		1


	//----- nvinfo : EIATTR_MERCURY_ISA_VERSION
	.align		4
        /*00f4*/ 	.byte	0x03, 0x5f
        /*00f6*/ 	.short	0x0101


	//----- nvinfo : EIATTR_EXIT_INSTR_OFFSETS
	.align		4
        /*00f8*/ 	.byte	0x04, 0x1c
        /*00fa*/ 	.short	(.L_37 - .L_36)


	//   ....[0]....
.L_36:
        /*00fc*/ 	.word	0x00002b70


	//   ....[1]....
        /*0100*/ 	.word	0x00002b90


	//----- nvinfo : EIATTR_REQNTID
	.align		4
.L_37:
        /*0104*/ 	.byte	0x04, 0x10
        /*0106*/ 	.short	(.L_39 - .L_38)
.L_38:
        /*0108*/ 	.word	0x00000080
        /*010c*/ 	.word	0x00000001
        /*0110*/ 	.word	0x00000001


	//----- nvinfo : EIATTR_CBANK_PARAM_SIZE
	.align		4
.L_39:
        /*0114*/ 	.byte	0x03, 0x19
        /*0116*/ 	.short	0x0050


	//----- nvinfo : EIATTR_PARAM_CBANK
	.align		4
        /*0118*/ 	.byte	0x04, 0x0a
        /*011a*/ 	.short	(.L_41 - .L_40)
	.align		4
.L_40:
        /*011c*/ 	.word	index@(.nv.constant0.matmul_kernel)
        /*0120*/ 	.short	0x0210
        /*0122*/ 	.short	0x0050


	//----- nvinfo : EIATTR_SW_WAR
	.align		4
.L_41:
        /*0124*/ 	.byte	0x04, 0x36
        /*0126*/ 	.short	(.L_43 - .L_42)
.L_42:
        /*0128*/ 	.word	0x00000008
.L_43:


//--------------------- .nv.callgraph             --------------------------
	.section	.nv.callgraph,"",@"SHT_CUDA_CALLGRAPH"
	.align	4
	.sectionentsize	8
	.align		4
        /*0000*/ 	.word	0x00000000
	.align		4
        /*0004*/ 	.word	0xffffffff
	.align		4
        /*0008*/ 	.word	0x00000000
	.align		4
        /*000c*/ 	.word	0xfffffffe
	.align		4
        /*0010*/ 	.word	0x00000000
	.align		4
        /*0014*/ 	.word	0xfffffffd
	.align		4
        /*0018*/ 	.word	0x00000000
	.align		4
        /*001c*/ 	.word	0xfffffffc


//--------------------- .text.matmul_kernel       --------------------------
	.section	.text.matmul_kernel,"ax",@progbits
	.align	128
        .global         matmul_kernel
        .type           matmul_kernel,@function
        .size           matmul_kernel,(.L_x_3 - matmul_kernel)
        .other          matmul_kernel,@"STO_CUDA_ENTRY STV_DEFAULT"
matmul_kernel:
.text.matmul_kernel:
[----:B------:R-:W0:Y:S08]  /*0000*/  LDC R1, c[0x0][0x28] ;  /* 0x00000a00ff017b82 */ /* 0x000e300000000800 */
[----:B------:R-:W1:Y:S01]  /*0010*/  LDC.64 R8, c[0x0][0x228] ;  /* 0x00008a00ff087b82 */ /* 0x000e620000000a00 */
[----:B------:R-:W2:Y:S01]  /*0020*/  S2R R5, SR_CTAID.X ;  /* 0x0000000000057919 */ /* 0x000ea20000002500 */
[----:B------:R-:W-:Y:S01]  /*0030*/  UMOV UR4, 0x400 ;  /* 0x0000040000047882 */ /* 0x000fe20000000000 */
[----:B------:R-:W-:Y:S01]  /*0040*/  ULDC.64 UR10, c[0x0][0x208] ;  /* 0x00008200000a7ab9 */ /* 0x000fe20000000a00 */
[----:B------:R-:W-:-:S02]  /*0050*/  CS2R R24, SRZ ;  /* 0x0000000000187805 */ /* 0x000fc4000001ff00 */
[----:B------:R-:W-:Y:S02]  /*0060*/  CS2R R26, SRZ ;  /* 0x00000000001a7805 */ /* 0x000fe4000001ff00 */
[----:B------:R-:W-:Y:S02]  /*0070*/  CS2R R28, SRZ ;  /* 0x00000000001c7805 */ /* 0x000fe4000001ff00 */
[----:B------:R-:W-:Y:S01]  /*0080*/  CS2R R30, SRZ ;  /* 0x00000000001e7805 */ /* 0x000fe2000001ff00 */
[----:B------:R-:W3:Y:S01]  /*0090*/  LDC R48, c[0x0][0x230] ;  /* 0x00008c00ff307b82 */ /* 0x000ee20000000800 */
[----:B------:R-:W-:Y:S02]  /*00a0*/  CS2R R32, SRZ ;  /* 0x0000000000207805 */ /* 0x000fe4000001ff00 */
[----:B------:R-:W-:Y:S02]  /*00b0*/  CS2R R34, SRZ ;  /* 0x0000000000227805 */ /* 0x000fe4000001ff00 */
[----:B------:R-:W-:-:S02]  /*00c0*/  CS2R R36, SRZ ;  /* 0x0000000000247805 */ /* 0x000fc4000001ff00 */
[----:B------:R-:W-:Y:S01]  /*00d0*/  CS2R R38, SRZ ;  /* 0x0000000000267805 */ /* 0x000fe2000001ff00 */
[----:B------:R-:W4:Y:S01]  /*00e0*/  S2UR UR8, SR_CgaCtaId ;  /* 0x00000000000879c3 */ /* 0x000f220000008800 */
[----:B-1----:R-:W-:-:S05]  /*00f0*/  VIADD R0, R9, 0x1f ;  /* 0x0000001f09007836 */ /* 0x002fca0000000000 */
[----:B------:R-:W-:Y:S01]  /*0100*/  SHF.R.S32.HI R3, RZ, 0x1f, R0 ;  /* 0x0000001fff037819 */ /* 0x000fe20000011400 */
[----:B---3--:R-:W-:-:S03]  /*0110*/  VIADD R48, R48, 0x1f ;  /* 0x0000001f30307836 */ /* 0x008fc60000000000 */
[----:B------:R-:W-:Y:S02]  /*0120*/  LEA.HI R3, R3, R0, RZ, 0x5 ;  /* 0x0000000003037211 */ /* 0x000fe400078f28ff */
[----:B--2---:R-:W-:Y:S02]  /*0130*/  IABS R10, R5 ;  /* 0x00000005000a7213 */ /* 0x004fe40000000000 */
[----:B------:R-:W-:Y:S01]  /*0140*/  SHF.R.S32.HI R3, RZ, 0x5, R3 ;  /* 0x00000005ff037819 */ /* 0x000fe20000011403 */
[----:B----4-:R-:W-:-:S04]  /*0150*/  ULEA UR8, UR8, UR4, 0x18 ;  /* 0x0000000408087291 */ /* 0x010fc8000f8ec03f */
[----:B------:R-:W-:-:S05]  /*0160*/  IMAD.SHL.U32 R4, R3, 0x8, RZ ;  /* 0x0000000803047824 */ /* 0x000fca00078e00ff */
[-C--:B------:R-:W-:Y:S02]  /*0170*/  IABS R7, R4.reuse ;  /* 0x0000000400077213 */ /* 0x080fe40000000000 */
[----:B------:R-:W-:Y:S02]  /*0180*/  IABS R12, R4 ;  /* 0x00000004000c7213 */ /* 0x000fe40000000000 */
[----:B------:R-:W1:Y:S08]  /*0190*/  I2F.RP R0, R7 ;  /* 0x0000000700007306 */ /* 0x000e700000209400 */
[----:B-1----:R-:W1:Y:S02]  /*01a0*/  MUFU.RCP R0, R0 ;  /* 0x0000000000007308 */ /* 0x002e640000001000 */
[----:B-1----:R-:W-:-:S02]  /*01b0*/  VIADD R2, R0, 0xffffffe ;  /* 0x0ffffffe00027836 */ /* 0x002fc40000000000 */
[----:B------:R-:W-:-:S04]  /*01c0*/  IMAD.MOV R0, RZ, RZ, -R12 ;  /* 0x000000ffff007224 */ /* 0x000fc800078e0a0c */
[----:B------:R1:W2:Y:S02]  /*01d0*/  F2I.FTZ.U32.TRUNC.NTZ R3, R2 ;  /* 0x0000000200037305 */ /* 0x0002a4000021f000 */
[----:B-1----:R-:W-:Y:S02]  /*01e0*/  IMAD.MOV.U32 R2, RZ, RZ, RZ ;  /* 0x000000ffff027224 */ /* 0x002fe400078e00ff */
[----:B--2---:R-:W-:-:S04]  /*01f0*/  IMAD.MOV R6, RZ, RZ, -R3 ;  /* 0x000000ffff067224 */ /* 0x004fc800078e0a03 */
[----:B------:R-:W-:Y:S02]  /*0200*/  IMAD R11, R6, R7, RZ ;  /* 0x00000007060b7224 */ /* 0x000fe400078e02ff */
[----:B------:R-:W-:Y:S02]  /*0210*/  IMAD.MOV.U32 R6, RZ, RZ, R10 ;  /* 0x000000ffff067224 */ /* 0x000fe400078e000a */
[----:B------:R-:W-:-:S06]  /*0220*/  IMAD.HI.U32 R3, R3, R11, R2 ;  /* 0x0000000b03037227 */ /* 0x000fcc00078e0002 */
[----:B------:R-:W-:-:S04]  /*0230*/  IMAD.HI.U32 R3, R3, R6, RZ ;  /* 0x0000000603037227 */ /* 0x000fc800078e00ff */
[----:B------:R-:W-:-:S05]  /*0240*/  IMAD R0, R3, R0, R6 ;  /* 0x0000000003007224 */ /* 0x000fca00078e0206 */
[----:B------:R-:W-:-:S13]  /*0250*/  ISETP.GT.U32.AND P1, PT, R7, R0, PT ;  /* 0x000000000700720c */ /* 0x000fda0003f24070 */
[----:B------:R-:W-:Y:S02]  /*0260*/  @!P1 IMAD.IADD R0, R0, 0x1, -R7 ;  /* 0x0000000100009824 */ /* 0x000fe400078e0a07 */
[----:B------:R-:W-:Y:S01]  /*0270*/  @!P1 VIADD R3, R3, 0x1 ;  /* 0x0000000103039836 */ /* 0x000fe20000000000 */
[----:B------:R-:W-:Y:S02]  /*0280*/  ISETP.NE.AND P1, PT, R4, RZ, PT ;  /* 0x000000ff0400720c */ /* 0x000fe40003f25270 */
[----:B------:R-:W-:Y:S02]  /*0290*/  ISETP.GE.U32.AND P0, PT, R0, R7, PT ;  /* 0x000000070000720c */ /* 0x000fe40003f06070 */
[----:B------:R-:W-:-:S04]  /*02a0*/  LOP3.LUT R0, R5, R4, RZ, 0x3c, !PT ;  /* 0x0000000405007212 */ /* 0x000fc800078e3cff */
[----:B------:R-:W-:Y:S01]  /*02b0*/  ISETP.GE.AND P2, PT, R0, RZ, PT ;  /* 0x000000ff0000720c */ /* 0x000fe20003f46270 */
[----:B------:R-:W-:-:S06]  /*02c0*/  VIADD R0, R8, 0x3f ;  /* 0x0000003f08007836 */ /* 0x000fcc0000000000 */
[----:B------:R-:W-:-:S04]  /*02d0*/  @P0 VIADD R3, R3, 0x1 ;  /* 0x0000000103030836 */ /* 0x000fc80000000000 */
[----:B------:R-:W-:Y:S01]  /*02e0*/  IMAD.MOV.U32 R2, RZ, RZ, R3 ;  /* 0x000000ffff027224 */ /* 0x000fe200078e0003 */
[----:B------:R-:W-:-:S03]  /*02f0*/  SHF.R.S32.HI R3, RZ, 0x1f, R0 ;  /* 0x0000001fff037819 */ /* 0x000fc60000011400 */
[----:B------:R-:W-:Y:S01]  /*0300*/  @!P2 IMAD.MOV R2, RZ, RZ, -R2 ;  /* 0x000000ffff02a224 */ /* 0x000fe200078e0a02 */
[----:B------:R-:W-:Y:S02]  /*0310*/  @!P1 LOP3.LUT R2, RZ, R4, RZ, 0x33, !PT ;  /* 0x00000004ff029212 */ /* 0x000fe400078e33ff */
[----:B------:R-:W-:-:S03]  /*0320*/  LEA.HI R3, R3, R0, RZ, 0x6 ;  /* 0x0000000003037211 */ /* 0x000fc600078f30ff */
[----:B------:R-:W-:Y:S02]  /*0330*/  IMAD.SHL.U32 R6, R2, 0x8, RZ ;  /* 0x0000000802067824 */ /* 0x000fe400078e00ff */
[----:B------:R-:W-:-:S03]  /*0340*/  IMAD.MOV R2, RZ, RZ, -R2 ;  /* 0x000000ffff027224 */ /* 0x000fc600078e0a02 */
[----:B------:R-:W-:Y:S01]  /*0350*/  LEA.HI.SX32 R3, R3, -R6, 0x1a ;  /* 0x8000000603037211 */ /* 0x000fe200078fd2ff */
[----:B------:R-:W-:-:S03]  /*0360*/  IMAD R4, R4, R2, R5 ;  /* 0x0000000204047224 */ /* 0x000fc600078e0205 */
[----:B------:R-:W-:Y:S02]  /*0370*/  VIMNMX R13, R3, 0x8, PT ;  /* 0x00000008030d7848 */ /* 0x000fe40003fe0100 */
[----:B------:R-:W-:Y:S02]  /*0380*/  IABS R11, R4 ;  /* 0x00000004000b7213 */ /* 0x000fe40000000000 */
[----:B------:R-:W-:-:S04]  /*0390*/  IABS R7, R13 ;  /* 0x0000000d00077213 */ /* 0x000fc80000000000 */
[----:B------:R-:W1:Y:S08]  /*03a0*/  I2F.RP R0, R7 ;  /* 0x0000000700007306 */ /* 0x000e700000209400 */
[----:B-1----:R-:W1:Y:S02]  /*03b0*/  MUFU.RCP R0, R0 ;  /* 0x0000000000007308 */ /* 0x002e640000001000 */
[----:B-1----:R-:W-:-:S06]  /*03c0*/  VIADD R3, R0, 0xffffffe ;  /* 0x0ffffffe00037836 */ /* 0x002fcc0000000000 */
[----:B------:R-:W1:Y:S02]  /*03d0*/  F2I.FTZ.U32.TRUNC.NTZ R3, R3 ;  /* 0x0000000300037305 */ /* 0x000e64000021f000 */
[----:B-1----:R-:W-:-:S04]  /*03e0*/  IMAD.MOV R10, RZ, RZ, -R3 ;  /* 0x000000ffff0a7224 */ /* 0x002fc800078e0a03 */
[----:B------:R-:W-:Y:S01]  /*03f0*/  IMAD.MOV.U32 R2, RZ, RZ, R10 ;  /* 0x000000ffff027224 */ /* 0x000fe200078e000a */
[----:B------:R-:W-:-:S03]  /*0400*/  IABS R10, R13 ;  /* 0x0000000d000a7213 */ /* 0x000fc60000000000 */
[----:B------:R-:W-:Y:S02]  /*0410*/  IMAD R5, R2, R7, RZ ;  /* 0x0000000702057224 */ /* 0x000fe400078e02ff */
[----:B------:R-:W-:Y:S02]  /*0420*/  IMAD.MOV.U32 R2, RZ, RZ, RZ ;  /* 0x000000ffff027224 */ /* 0x000fe400078e00ff */
[----:B------:R-:W-:Y:S02]  /*0430*/  IMAD.MOV R0, RZ, RZ, -R10 ;  /* 0x000000ffff007224 */ /* 0x000fe400078e0a0a */
[----:B------:R-:W-:Y:S01]  /*0440*/  IMAD.HI.U32 R2, R3, R5, R2 ;  /* 0x0000000503027227 */ /* 0x000fe200078e0002 */
[----:B------:R-:W-:-:S04]  /*0450*/  LOP3.LUT R3, R4, R13, RZ, 0x3c, !PT ;  /* 0x0000000d04037212 */ /* 0x000fc800078e3cff */
[----:B------:R-:W-:Y:S01]  /*0460*/  ISETP.GE.AND P2, PT, R3, RZ, PT ;  /* 0x000000ff0300720c */ /* 0x000fe20003f46270 */
[----:B------:R-:W-:-:S04]  /*0470*/  IMAD.HI.U32 R2, R2, R11, RZ ;  /* 0x0000000b02027227 */ /* 0x000fc800078e00ff */
[----:B------:R-:W-:-:S05]  /*0480*/  IMAD R0, R2, R0, R11 ;  /* 0x0000000002007224 */ /* 0x000fca00078e020b */
[----:B------:R-:W-:-:S13]  /*0490*/  ISETP.GT.U32.AND P1, PT, R7, R0, PT ;  /* 0x000000000700720c */ /* 0x000fda0003f24070 */
[----:B------:R-:W-:Y:S02]  /*04a0*/  @!P1 IMAD.IADD R0, R0, 0x1, -R7 ;  /* 0x0000000100009824 */ /* 0x000fe400078e0a07 */
[----:B------:R-:W-:Y:S01]  /*04b0*/  @!P1 VIADD R2, R2, 0x1 ;  /* 0x0000000102029836 */ /* 0x000fe20000000000 */
[----:B------:R-:W-:Y:S02]  /*04c0*/  ISETP.NE.AND P1, PT, R13, RZ, PT ;  /* 0x000000ff0d00720c */ /* 0x000fe40003f25270 */
[----:B------:R-:W-:Y:S02]  /*04d0*/  ISETP.GE.U32.AND P0, PT, R0, R7, PT ;  /* 0x000000070000720c */ /* 0x000fe40003f06070 */
[----:B------:R-:W1:Y:S11]  /*04e0*/  S2R R0, SR_TID.X ;  /* 0x0000000000007919 */ /* 0x000e760000002100 */
[----:B------:R-:W-:Y:S01]  /*04f0*/  @P0 VIADD R2, R2, 0x1 ;  /* 0x0000000102020836 */ /* 0x000fe20000000000 */
[----:B------:R-:W-:-:S03]  /*0500*/  ISETP.GE.AND P0, PT, R48, 0x20, PT ;  /* 0x000000203000780c */ /* 0x000fc60003f06270 */
[----:B------:R-:W-:-:S04]  /*0510*/  IMAD.MOV.U32 R23, RZ, RZ, R2 ;  /* 0x000000ffff177224 */ /* 0x000fc800078e0002 */
[----:B------:R-:W-:Y:S01]  /*0520*/  @!P2 IMAD.MOV R23, RZ, RZ, -R23 ;  /* 0x000000ffff17a224 */ /* 0x000fe200078e0a17 */
[----:B------:R-:W-:-:S05]  /*0530*/  @!P1 LOP3.LUT R23, RZ, R13, RZ, 0x33, !PT ;  /* 0x0000000dff179212 */ /* 0x000fca00078e33ff */
[----:B------:R-:W-:Y:S02]  /*0540*/  IMAD.MOV R2, RZ, RZ, -R23 ;  /* 0x000000ffff027224 */ /* 0x000fe400078e0a17 */
[----:B------:R-:W-:Y:S02]  /*0550*/  IMAD.SHL.U32 R23, R23, 0x20, RZ ;  /* 0x0000002017177824 */ /* 0x000fe400078e00ff */
[----:B------:R-:W-:Y:S01]  /*0560*/  IMAD R2, R13, R2, R4 ;  /* 0x000000020d027224 */ /* 0x000fe200078e0204 */
[----:B-1----:R-:W-:-:S03]  /*0570*/  LOP3.LUT R3, R0, 0x3f, RZ, 0xc0, !PT ;  /* 0x0000003f00037812 */ /* 0x002fc600078ec0ff */
[----:B------:R-:W-:Y:S01]  /*0580*/  IMAD.IADD R2, R6, 0x1, R2 ;  /* 0x0000000106027824 */ /* 0x000fe200078e0202 */
[----:B------:R-:W-:Y:S02]  /*0590*/  SHF.R.U32.HI R22, RZ, 0x6, R0 ;  /* 0x00000006ff167819 */ /* 0x000fe40000011600 */
[----:B------:R-:W-:Y:S01]  /*05a0*/  LOP3.LUT R19, R0, 0x7f, RZ, 0xc0, !PT ;  /* 0x0000007f00137812 */ /* 0x000fe200078ec0ff */
[----:B------:R-:W-:Y:S01]  /*05b0*/  IMAD R2, R2, 0x40, R3 ;  /* 0x0000004002027824 */ /* 0x000fe200078e0203 */
[C---:B------:R-:W-:Y:S02]  /*05c0*/  LEA.HI R20, R0.reuse, 0xe, RZ, 0x1a ;  /* 0x0000000e00147811 */ /* 0x040fe400078fd0ff */
[----:B------:R-:W-:Y:S02]  /*05d0*/  LEA.HI R21, R0, 0x1e, RZ, 0x1a ;  /* 0x0000001e00157811 */ /* 0x000fe400078fd0ff */
[----:B------:R-:W-:Y:S01]  /*05e0*/  SGXT.U32 R22, R22, 0x1 ;  /* 0x000000011616781a */ /* 0x000fe20000000000 */
[----:B0-----:R-:W-:Y:S06]  /*05f0*/  @!P0 BRA `(.L_x_0) ;  /* 0x00000018009c8947 */ /* 0x001fec0003800000 */
[----:B------:R-:W-:Y:S01]  /*0600*/  IABS R24, R8 ;  /* 0x0000000800187213 */ /* 0x000fe20000000000 */
[----:B------:R-:W-:Y:S01]  /*0610*/  ULDC UR4, c[0x0][0x240] ;  /* 0x0000900000047ab9 */ /* 0x000fe20000000800 */
[----:B------:R-:W-:Y:S01]  /*0620*/  IABS R3, R9 ;  /* 0x0000000900037213 */ /* 0x000fe20000000000 */
[----:B------:R-:W-:Y:S01]  /*0630*/  ULDC UR5, c[0x0][0x234] ;  /* 0x00008d0000057ab9 */ /* 0x000fe20000000800 */
[----:B------:R-:W0:Y:S01]  /*0640*/  I2F.RP R11, R24 ;  /* 0x00000018000b7306 */ /* 0x000e220000209400 */
[----:B------:R-:W-:Y:S01]  /*0650*/  IABS R14, R2 ;  /* 0x00000002000e7213 */ /* 0x000fe20000000000 */
[----:B------:R-:W-:Y:S01]  /*0660*/  ULDC.64 UR14, c[0x0][0x218] ;  /* 0x00008600000e7ab9 */ /* 0x000fe20000000a00 */
[----:B------:R-:W-:Y:S01]  /*0670*/  ISETP.GE.AND P2, PT, R2, RZ, PT ;  /* 0x000000ff0200720c */ /* 0x000fe20003f46270 */
[----:B------:R-:W-:Y:S01]  /*0680*/  ULDC.64 UR12, c[0x0][0x210] ;  /* 0x00008400000c7ab9 */ /* 0x000fe20000000a00 */
[----:B------:R-:W-:Y:S01]  /*0690*/  LOP3.LUT R52, R0, 0x1f, RZ, 0xc0, !PT ;  /* 0x0000001f00347812 */ /* 0x000fe200078ec0ff */
[----:B------:R-:W-:Y:S01]  /*06a0*/  ULDC UR6, c[0x0][0x23c] ;  /* 0x00008f0000067ab9 */ /* 0x000fe20000000800 */
[C---:B------:R-:W-:Y:S01]  /*06b0*/  LOP3.LUT R54, R22.reuse, 0x1c, RZ, 0xfc, !PT ;  /* 0x0000001c16367812 */ /* 0x040fe200078efcff */
[----:B------:R-:W1:Y:S01]  /*06c0*/  I2F.RP R10, R3 ;  /* 0x00000003000a7306 */ /* 0x000e620000209400 */
[----:B------:R-:W-:Y:S01]  /*06d0*/  LOP3.LUT R56, R22, 0x1a, RZ, 0xfc, !PT ;  /* 0x0000001a16387812 */ /* 0x000fe200078efcff */
[----:B------:R-:W-:Y:S01]  /*06e0*/  IMAD R52, R52, UR6, RZ ;  /* 0x0000000634347c24 */ /* 0x000fe2000f8e02ff */
[----:B------:R-:W-:-:S02]  /*06f0*/  LOP3.LUT R58, R22, 0x18, RZ, 0xfc, !PT ;  /* 0x00000018163a7812 */ /* 0x000fc400078efcff */
[----:B------:R-:W-:Y:S02]  /*0700*/  CS2R R34, SRZ ;  /* 0x0000000000227805 */ /* 0x000fe4000001ff00 */
[C---:B------:R-:W-:Y:S02]  /*0710*/  LOP3.LUT R68, R22.reuse, 0x16, RZ, 0xfc, !PT ;  /* 0x0000001616447812 */ /* 0x040fe400078efcff */
[----:B------:R-:W-:Y:S02]  /*0720*/  CS2R R36, SRZ ;  /* 0x0000000000247805 */ /* 0x000fe4000001ff00 */
[----:B------:R-:W-:Y:S01]  /*0730*/  LOP3.LUT R70, R22, 0x14, RZ, 0xfc, !PT ;  /* 0x0000001416467812 */ /* 0x000fe200078efcff */
[----:B0-----:R-:W0:Y:S01]  /*0740*/  MUFU.RCP R11, R11 ;  /* 0x0000000b000b7308 */ /* 0x001e220000001000 */
[----:B------:R-:W-:Y:S02]  /*0750*/  LOP3.LUT R50, R19, 0x10, RZ, 0x3c, !PT ;  /* 0x0000001013327812 */ /* 0x000fe400078e3cff */
[----:B------:R-:W-:Y:S01]  /*0760*/  CS2R R38, SRZ ;  /* 0x0000000000267805 */ /* 0x000fe2000001ff00 */
[----:B------:R-:W-:-:S04]  /*0770*/  ULDC UR9, c[0x0][0x230] ;  /* 0x00008c0000097ab9 */ /* 0x000fc80000000800 */
[----:B-1----:R-:W1:Y:S01]  /*0780*/  MUFU.RCP R10, R10 ;  /* 0x0000000a000a7308 */ /* 0x002e620000001000 */
[----:B0-----:R-:W-:-:S07]  /*0790*/  VIADD R6, R11, 0xffffffe ;  /* 0x0ffffffe0b067836 */ /* 0x001fce0000000000 */
[----:B------:R0:W2:Y:S01]  /*07a0*/  F2I.FTZ.U32.TRUNC.NTZ R7, R6 ;  /* 0x0000000600077305 */ /* 0x0000a2000021f000 */
[----:B-1----:R-:W-:Y:S01]  /*07b0*/  VIADD R4, R10, 0xffffffe ;  /* 0x0ffffffe0a047836 */ /* 0x002fe20000000000 */
[----:B------:R-:W-:-:S06]  /*07c0*/  SHF.R.U32.HI R10, RZ, 0x5, R0 ;  /* 0x00000005ff0a7819 */ /* 0x000fcc0000011600 */
[----:B------:R1:W3:Y:S01]  /*07d0*/  F2I.FTZ.U32.TRUNC.NTZ R5, R4 ;  /* 0x0000000400057305 */ /* 0x0002e2000021f000 */
[----:B0-----:R-:W-:Y:S01]  /*07e0*/  IMAD.MOV.U32 R6, RZ, RZ, RZ ;  /* 0x000000ffff067224 */ /* 0x001fe200078e00ff */
[----:B------:R-:W-:-:S04]  /*07f0*/  SGXT.U32 R10, R10, 0x2 ;  /* 0x000000020a0a781a */ /* 0x000fc80000000000 */
[----:B------:R-:W-:Y:S01]  /*0800*/  LOP3.LUT R25, R23, R10, RZ, 0xfc, !PT ;  /* 0x0000000a17197212 */ /* 0x000fe200078efcff */
[--C-:B--2---:R-:W-:Y:S02]  /*0810*/  IMAD.MOV R13, RZ, RZ, -R7.reuse ;  /* 0x000000ffff0d7224 */ /* 0x104fe400078e0a07 */
[----:B-1----:R-:W-:Y:S01]  /*0820*/  IMAD.MOV.U32 R4, RZ, RZ, RZ ;  /* 0x000000ffff047224 */ /* 0x002fe200078e00ff */
[----:B------:R-:W-:Y:S01]  /*0830*/  LOP3.LUT R27, R25, 0x18, RZ, 0xfc, !PT ;  /* 0x00000018191b7812 */ /* 0x000fe200078efcff */
[----:B------:R-:W-:Y:S01]  /*0840*/  IMAD R13, R13, R24, RZ ;  /* 0x000000180d0d7224 */ /* 0x000fe200078e02ff */
[----:B------:R-:W-:Y:S02]  /*0850*/  LOP3.LUT R29, R25, 0x14, RZ, 0xfc, !PT ;  /* 0x00000014191d7812 */ /* 0x000fe400078efcff */
[----:B------:R-:W-:Y:S01]  /*0860*/  IABS R10, R27 ;  /* 0x0000001b000a7213 */ /* 0x000fe20000000000 */
[----:B------:R-:W-:Y:S01]  /*0870*/  IMAD.HI.U32 R7, R7, R13, R6 ;  /* 0x0000000d07077227 */ /* 0x000fe200078e0006 */
[----:B------:R-:W-:-:S02]  /*0880*/  LEA.HI R6, R0, R23, RZ, 0x1b ;  /* 0x0000001700067211 */ /* 0x000fc400078fd8ff */
[----:B------:R-:W-:Y:S01]  /*0890*/  IABS R15, R29 ;  /* 0x0000001d000f7213 */ /* 0x000fe20000000000 */
[----:B------:R-:W-:Y:S01]  /*08a0*/  IMAD.MOV.U32 R13, RZ, RZ, R14 ;  /* 0x000000ffff0d7224 */ /* 0x000fe200078e000e */
[C---:B------:R-:W-:Y:S01]  /*08b0*/  LOP3.LUT R30, R25.reuse, 0x10, RZ, 0xfc, !PT ;  /* 0x00000010191e7812 */ /* 0x040fe200078efcff */
[----:B---3--:R-:W-:Y:S01]  /*08c0*/  IMAD.MOV R12, RZ, RZ, -R5 ;  /* 0x000000ffff0c7224 */ /* 0x008fe200078e0a05 */
[----:B------:R-:W-:Y:S01]  /*08d0*/  LOP3.LUT R31, R25, 0xc, RZ, 0xfc, !PT ;  /* 0x0000000c191f7812 */ /* 0x000fe200078efcff */
[----:B------:R-:W-:Y:S01]  /*08e0*/  IMAD.HI.U32 R7, R7, R13, RZ ;  /* 0x0000000d07077227 */ /* 0x000fe200078e00ff */
[----:B------:R-:W-:Y:S02]  /*08f0*/  IABS R17, R30 ;  /* 0x0000001e00117213 */ /* 0x000fe40000000000 */
[----:B------:R-:W-:Y:S01]  /*0900*/  IABS R18, R31 ;  /* 0x0000001f00127213 */ /* 0x000fe20000000000 */
[----:B------:R-:W-:Y:S01]  /*0910*/  IMAD R11, R12, R3, RZ ;  /* 0x000000030c0b7224 */ /* 0x000fe200078e02ff */
[C---:B------:R-:W-:Y:S01]  /*0920*/  LOP3.LUT R32, R25.reuse, 0x8, RZ, 0xfc, !PT ;  /* 0x0000000819207812 */ /* 0x040fe200078efcff */
[----:B------:R-:W-:Y:S01]  /*0930*/  IMAD.MOV R7, RZ, RZ, -R7 ;  /* 0x000000ffff077224 */ /* 0x000fe200078e0a07 */
[----:B------:R-:W-:Y:S01]  /*0940*/  LOP3.LUT R33, R25, 0x4, RZ, 0xfc, !PT ;  /* 0x0000000419217812 */ /* 0x000fe200078efcff */
[----:B------:R-:W-:Y:S01]  /*0950*/  IMAD.HI.U32 R4, R5, R11, R4 ;  /* 0x0000000b05047227 */ /* 0x000fe200078e0004 */
[----:B------:R-:W-:-:S02]  /*0960*/  SHF.R.S32.HI R5, RZ, 0x1f, R48 ;  /* 0x0000001fff057819 */ /* 0x000fc40000011430 */
[----:B------:R-:W-:Y:S01]  /*0970*/  IABS R26, R25 ;  /* 0x00000019001a7213 */ /* 0x000fe20000000000 */
[----:B------:R-:W-:Y:S01]  /*0980*/  IMAD R11, R24, R7, R13 ;  /* 0x00000007180b7224 */ /* 0x000fe200078e020d */
[----:B------:R-:W-:Y:S01]  /*0990*/  LEA.HI R48, R5, R48, RZ, 0x5 ;  /* 0x0000003005307211 */ /* 0x000fe200078f28ff */
[----:B------:R-:W-:Y:S02]  /*09a0*/  VIADD R6, R6, 0x1c ;  /* 0x0000001c06067836 */ /* 0x000fe40000000000 */
[----:B------:R-:W-:Y:S01]  /*09b0*/  IMAD.MOV.U32 R13, RZ, RZ, R10 ;  /* 0x000000ffff0d7224 */ /* 0x000fe200078e000a */
[----:B------:R-:W-:Y:S01]  /*09c0*/  ISETP.GT.U32.AND P0, PT, R24, R11, PT ;  /* 0x0000000b1800720c */ /* 0x000fe20003f04070 */
[C---:B------:R-:W-:Y:S01]  /*09d0*/  IMAD.HI.U32 R10, R4.reuse, R15, RZ ;  /* 0x0000000f040a7227 */ /* 0x040fe200078e00ff */
[----:B------:R-:W-:Y:S02]  /*09e0*/  IABS R12, R6 ;  /* 0x00000006000c7213 */ /* 0x000fe40000000000 */
[----:B------:R-:W-:Y:S01]  /*09f0*/  SHF.R.S32.HI R48, RZ, 0x5, R48 ;  /* 0x00000005ff307819 */ /* 0x000fe20000011430 */
[----:B------:R-:W-:-:S04]  /*0a00*/  IMAD.HI.U32 R7, R4, R13, RZ ;  /* 0x0000000d04077227 */ /* 0x000fc800078e00ff */
[----:B------:R-:W-:-:S04]  /*0a10*/  IMAD.HI.U32 R5, R4, R12, RZ ;  /* 0x0000000c04057227 */ /* 0x000fc800078e00ff */
[----:B------:R-:W-:Y:S02]  /*0a20*/  @!P0 IMAD.IADD R11, R11, 0x1, -R24 ;  /* 0x000000010b0b8824 */ /* 0x000fe400078e0a18 */
[----:B------:R-:W-:Y:S02]  /*0a30*/  IMAD.MOV R5, RZ, RZ, -R5 ;  /* 0x000000ffff057224 */ /* 0x000fe400078e0a05 */
[----:B------:R-:W-:Y:S01]  /*0a40*/  IMAD.MOV R14, RZ, RZ, -R7 ;  /* 0x000000ffff0e7224 */ /* 0x000fe200078e0a07 */
[----:B------:R-:W-:Y:S01]  /*0a50*/  ISETP.GT.U32.AND P0, PT, R24, R11, PT ;  /* 0x0000000b1800720c */ /* 0x000fe20003f04070 */
[----:B------:R-:W-:Y:S02]  /*0a60*/  IMAD.MOV R16, RZ, RZ, -R10 ;  /* 0x000000ffff107224 */ /* 0x000fe400078e0a0a */
[----:B------:R-:W-:Y:S02]  /*0a70*/  IMAD R10, R3, R5, R12 ;  /* 0x00000005030a7224 */ /* 0x000fe400078e020c */
[----:B------:R-:W-:-:S03]  /*0a80*/  IMAD.HI.U32 R5, R4, R17, RZ ;  /* 0x0000001104057227 */ /* 0x000fc600078e00ff */
[C---:B------:R-:W-:Y:S01]  /*0a90*/  ISETP.GT.U32.AND P4, PT, R3.reuse, R10, PT ;  /* 0x0000000a0300720c */ /* 0x040fe20003f84070 */
[----:B------:R-:W-:Y:S01]  /*0aa0*/  IMAD R12, R3, R14, R13 ;  /* 0x0000000e030c7224 */ /* 0x000fe200078e020d */
[----:B------:R-:W-:Y:S01]  /*0ab0*/  IABS R13, R32 ;  /* 0x00000020000d7213 */ /* 0x000fe20000000000 */
[----:B------:R-:W-:-:S03]  /*0ac0*/  IMAD.HI.U32 R7, R4, R18, RZ ;  /* 0x0000001204077227 */ /* 0x000fc600078e00ff */
[C---:B------:R-:W-:Y:S01]  /*0ad0*/  ISETP.GT.U32.AND P1, PT, R3.reuse, R12, PT ;  /* 0x0000000c0300720c */ /* 0x040fe20003f24070 */
[C---:B------:R-:W-:Y:S01]  /*0ae0*/  IMAD R14, R3.reuse, R16, R15 ;  /* 0x00000010030e7224 */ /* 0x040fe200078e020f */
[----:B------:R-:W-:Y:S01]  /*0af0*/  IABS R15, R33 ;  /* 0x00000021000f7213 */ /* 0x000fe20000000000 */
[----:B------:R-:W-:Y:S02]  /*0b00*/  IMAD.MOV R16, RZ, RZ, -R5 ;  /* 0x000000ffff107224 */ /* 0x000fe400078e0a05 */
[----:B------:R-:W-:Y:S01]  /*0b10*/  IMAD.MOV R7, RZ, RZ, -R7 ;  /* 0x000000ffff077224 */ /* 0x000fe200078e0a07 */
[C---:B------:R-:W-:Y:S01]  /*0b20*/  ISETP.GT.U32.AND P5, PT, R3.reuse, R14, PT ;  /* 0x0000000e0300720c */ /* 0x040fe20003fa4070 */
[----:B------:R-:W-:Y:S02]  /*0b30*/  IMAD R16, R3, R16, R17 ;  /* 0x0000001003107224 */ /* 0x000fe400078e0211 */
[----:B------:R-:W-:Y:S02]  /*0b40*/  IMAD.MOV.U32 R17, RZ, RZ, R26 ;  /* 0x000000ffff117224 */ /* 0x000fe400078e001a */
[----:B------:R-:W-:Y:S01]  /*0b50*/  @!P0 IMAD.IADD R11, R11, 0x1, -R24 ;  /* 0x000000010b0b8824 */ /* 0x000fe200078e0a18 */
[----:B------:R-:W-:Y:S01]  /*0b60*/  ISETP.NE.AND P0, PT, R8, RZ, PT ;  /* 0x000000ff0800720c */ /* 0x000fe20003f05270 */
[----:B------:R-:W-:-:S02]  /*0b70*/  IMAD R18, R3, R7, R18 ;  /* 0x0000000703127224 */ /* 0x000fc400078e0212 */
[----:B------:R-:W-:-:S03]  /*0b80*/  IMAD.HI.U32 R5, R4, R13, RZ ;  /* 0x0000000d04057227 */ /* 0x000fc600078e00ff */
[----:B------:R-:W-:Y:S01]  /*0b90*/  ISETP.GT.U32.AND P6, PT, R3, R18, PT ;  /* 0x000000120300720c */ /* 0x000fe20003fc4070 */
[----:B------:R-:W-:-:S04]  /*0ba0*/  IMAD.HI.U32 R7, R4, R15, RZ ;  /* 0x0000000f04077227 */ /* 0x000fc800078e00ff */
[----:B------:R-:W-:-:S04]  /*0bb0*/  IMAD.HI.U32 R4, R4, R17, RZ ;  /* 0x0000001104047227 */ /* 0x000fc800078e00ff */
[----:B------:R-:W-:Y:S01]  /*0bc0*/  @!P2 IMAD.MOV R11, RZ, RZ, -R11 ;  /* 0x000000ffff0ba224 */ /* 0x000fe200078e0a0b */
[C---:B------:R-:W-:Y:S01]  /*0bd0*/  ISETP.GT.U32.AND P2, PT, R3.reuse, R16, PT ;  /* 0x000000100300720c */ /* 0x040fe20003f44070 */
[----:B------:R-:W-:Y:S01]  /*0be0*/  IMAD.MOV R24, RZ, RZ, -R5 ;  /* 0x000000ffff187224 */ /* 0x000fe200078e0a05 */
[----:B------:R-:W-:Y:S01]  /*0bf0*/  @!P0 LOP3.LUT R11, RZ, R8, RZ, 0x33, !PT ;  /* 0x00000008ff0b8212 */ /* 0x000fe200078e33ff */
[----:B------:R-:W-:Y:S02]  /*0c00*/  IMAD.MOV R26, RZ, RZ, -R7 ;  /* 0x000000ffff1a7224 */ /* 0x000fe400078e0a07 */
[----:B------:R-:W-:Y:S02]  /*0c10*/  IMAD.MOV R28, RZ, RZ, -R4 ;  /* 0x000000ffff1c7224 */ /* 0x000fe400078e0a04 */
[C---:B------:R-:W-:Y:S01]  /*0c20*/  IMAD R4, R3.reuse, R24, R13 ;  /* 0x0000001803047224 */ /* 0x040fe200078e020d */
[C---:B------:R-:W-:Y:S01]  /*0c30*/  LOP3.LUT R13, R22.reuse, 0x6, RZ, 0xfc, !PT ;  /* 0x00000006160d7812 */ /* 0x040fe200078efcff */
[C---:B------:R-:W-:Y:S01]  /*0c40*/  IMAD R24, R3.reuse, R26, R15 ;  /* 0x0000001a03187224 */ /* 0x040fe200078e020f */
[----:B------:R-:W-:Y:S01]  /*0c50*/  LOP3.LUT R15, R22, 0xa, RZ, 0xfc, !PT ;  /* 0x0000000a160f7812 */ /* 0x000fe200078efcff */
[C---:B------:R-:W-:Y:S01]  /*0c60*/  IMAD R26, R3.reuse, R28, R17 ;  /* 0x0000001c031a7224 */ /* 0x040fe200078e0211 */
[C---:B------:R-:W-:Y:S01]  /*0c70*/  ISETP.GT.U32.AND P0, PT, R3.reuse, R4, PT ;  /* 0x000000040300720c */ /* 0x040fe20003f04070 */
[--C-:B------:R-:W-:Y:S01]  /*0c80*/  @!P4 IMAD.IADD R10, R10, 0x1, -R3.reuse ;  /* 0x000000010a0ac824 */ /* 0x100fe200078e0a03 */
[C---:B------:R-:W-:Y:S01]  /*0c90*/  ISETP.GT.U32.AND P3, PT, R3.reuse, R24, PT ;  /* 0x000000180300720c */ /* 0x040fe20003f64070 */
[--C-:B------:R-:W-:Y:S01]  /*0ca0*/  @!P1 IMAD.IADD R12, R12, 0x1, -R3.reuse ;  /* 0x000000010c0c9824 */ /* 0x100fe200078e0a03 */
[C---:B------:R-:W-:Y:S01]  /*0cb0*/  ISETP.GT.U32.AND P4, PT, R3.reuse, R26, PT ;  /* 0x0000001a0300720c */ /* 0x040fe20003f84070 */
[--C-:B------:R-:W-:Y:S01]  /*0cc0*/  @!P5 IMAD.IADD R14, R14, 0x1, -R3.reuse ;  /* 0x000000010e0ed824 */ /* 0x100fe200078e0a03 */
[C---:B------:R-:W-:Y:S01]  /*0cd0*/  ISETP.GT.U32.AND P5, PT, R3.reuse, R10, PT ;  /* 0x0000000a0300720c */ /* 0x040fe20003fa4070 */
[--C-:B------:R-:W-:Y:S01]  /*0ce0*/  @!P2 IMAD.IADD R16, R16, 0x1, -R3.reuse ;  /* 0x000000011010a824 */ /* 0x100fe200078e0a03 */
[----:B------:R-:W-:Y:S01]  /*0cf0*/  ISETP.GT.U32.AND P2, PT, R3, R12, PT ;  /* 0x0000000c0300720c */ /* 0x000fe20003f44070 */
[--C-:B------:R-:W-:Y:S01]  /*0d00*/  @!P6 IMAD.IADD R18, R18, 0x1, -R3.reuse ;  /* 0x000000011212e824 */ /* 0x100fe200078e0a03 */
[----:B------:R-:W-:Y:S01]  /*0d10*/  ISETP.GE.AND P1, PT, R6, RZ, PT ;  /* 0x000000ff0600720c */ /* 0x000fe20003f26270 */
[----:B------:R-:W-:Y:S01]  /*0d20*/  IMAD.SHL.U32 R5, R0, 0x20, RZ ;  /* 0x0000002000057824 */ /* 0x000fe200078e00ff */
[----:B------:R-:W-:Y:S01]  /*0d30*/  ISETP.GE.AND P6, PT, R27, RZ, PT ;  /* 0x000000ff1b00720c */ /* 0x000fe20003fc6270 */
[--C-:B------:R-:W-:Y:S01]  /*0d40*/  @!P0 IMAD.IADD R4, R4, 0x1, -R3.reuse ;  /* 0x0000000104048824 */ /* 0x100fe200078e0a03 */
[C---:B------:R-:W-:Y:S01]  /*0d50*/  ISETP.GT.U32.AND P0, PT, R3.reuse, R16, PT ;  /* 0x000000100300720c */ /* 0x040fe20003f04070 */
[--C-:B------:R-:W-:Y:S01]  /*0d60*/  @!P3 IMAD.IADD R24, R24, 0x1, -R3.reuse ;  /* 0x000000011818b824 */ /* 0x100fe200078e0a03 */
[----:B------:R-:W-:Y:S01]  /*0d70*/  SHF.R.S32.HI R6, RZ, 0x2, R0 ;  /* 0x00000002ff067819 */ /* 0x000fe20000011400 */
[--C-:B------:R-:W-:Y:S01]  /*0d80*/  @!P4 IMAD.IADD R26, R26, 0x1, -R3.reuse ;  /* 0x000000011a1ac824 */ /* 0x100fe200078e0a03 */
[C---:B------:R-:W-:Y:S01]  /*0d90*/  ISETP.GT.U32.AND P4, PT, R3.reuse, R18, PT ;  /* 0x000000120300720c */ /* 0x040fe20003f84070 */
[--C-:B------:R-:W-:Y:S01]  /*0da0*/  @!P5 IMAD.IADD R10, R10, 0x1, -R3.reuse ;  /* 0x000000010a0ad824 */ /* 0x100fe200078e0a03 */
[C---:B------:R-:W-:Y:S01]  /*0db0*/  ISETP.GT.U32.AND P5, PT, R3.reuse, R14, PT ;  /* 0x0000000e0300720c */ /* 0x040fe20003fa4070 */
[--C-:B------:R-:W-:Y:S01]  /*0dc0*/  @!P2 IMAD.IADD R12, R12, 0x1, -R3.reuse ;  /* 0x000000010c0ca824 */ /* 0x100fe200078e0a03 */
[C---:B------:R-:W-:Y:S01]  /*0dd0*/  ISETP.GT.U32.AND P3, PT, R3.reuse, R4, PT ;  /* 0x000000040300720c */ /* 0x040fe20003f64070 */
[----:B------:R-:W-:Y:S01]  /*0de0*/  @!P1 IMAD.MOV R10, RZ, RZ, -R10 ;  /* 0x000000ffff0a9224 */ /* 0x000fe200078e0a0a */
[C---:B------:R-:W-:Y:S01]  /*0df0*/  ISETP.GT.U32.AND P2, PT, R3.reuse, R24, PT ;  /* 0x000000180300720c */ /* 0x040fe20003f44070 */
[----:B------:R-:W-:Y:S01]  /*0e00*/  @!P6 IMAD.MOV R12, RZ, RZ, -R12 ;  /* 0x000000ffff0ce224 */ /* 0x000fe200078e0a0c */
[----:B------:R-:W-:Y:S01]  /*0e10*/  ISETP.GT.U32.AND P1, PT, R3, R26, PT ;  /* 0x0000001a0300720c */ /* 0x000fe20003f24070 */
[--C-:B------:R-:W-:Y:S01]  /*0e20*/  @!P0 IMAD.IADD R16, R16, 0x1, -R3.reuse ;  /* 0x0000000110108824 */ /* 0x100fe200078e0a03 */
[----:B------:R-:W-:Y:S01]  /*0e30*/  ISETP.GE.AND P0, PT, R30, RZ, PT ;  /* 0x000000ff1e00720c */ /* 0x000fe20003f06270 */
[----:B------:R-:W-:Y:S01]  /*0e40*/  IMAD R11, R11, UR5, RZ ;  /* 0x000000050b0b7c24 */ /* 0x000fe2000f8e02ff */
[----:B------:R-:W-:Y:S01]  /*0e50*/  ISETP.GE.AND P6, PT, R25, RZ, PT ;  /* 0x000000ff1900720c */ /* 0x000fe20003fc6270 */
[--C-:B------:R-:W-:Y:S01]  /*0e60*/  @!P4 IMAD.IADD R18, R18, 0x1, -R3.reuse ;  /* 0x000000011212c824 */ /* 0x100fe200078e0a03 */
[----:B------:R-:W-:Y:S01]  /*0e70*/  ISETP.GE.AND P4, PT, R31, RZ, PT ;  /* 0x000000ff1f00720c */ /* 0x000fe20003f86270 */
[--C-:B------:R-:W-:Y:S01]  /*0e80*/  @!P5 IMAD.IADD R14, R14, 0x1, -R3.reuse ;  /* 0x000000010e0ed824 */ /* 0x100fe200078e0a03 */
[----:B------:R-:W-:Y:S01]  /*0e90*/  ISETP.GE.AND P5, PT, R29, RZ, PT ;  /* 0x000000ff1d00720c */ /* 0x000fe20003fa6270 */
[--C-:B------:R-:W-:Y:S01]  /*0ea0*/  @!P3 IMAD.IADD R4, R4, 0x1, -R3.reuse ;  /* 0x000000010404b824 */ /* 0x100fe200078e0a03 */
[----:B------:R-:W-:Y:S01]  /*0eb0*/  ISETP.GE.AND P3, PT, R32, RZ, PT ;  /* 0x000000ff2000720c */ /* 0x000fe20003f66270 */
[--C-:B------:R-:W-:Y:S01]  /*0ec0*/  @!P2 IMAD.IADD R24, R24, 0x1, -R3.reuse ;  /* 0x000000011818a824 */ /* 0x100fe200078e0a03 */
[----:B------:R-:W-:Y:S01]  /*0ed0*/  ISETP.GE.AND P2, PT, R33, RZ, PT ;  /* 0x000000ff2100720c */ /* 0x000fe20003f46270 */
[----:B------:R-:W-:Y:S01]  /*0ee0*/  @!P1 IMAD.IADD R26, R26, 0x1, -R3 ;  /* 0x000000011a1a9824 */ /* 0x000fe200078e0a03 */
[----:B------:R-:W-:Y:S01]  /*0ef0*/  ISETP.NE.AND P1, PT, R9, RZ, PT ;  /* 0x000000ff0900720c */ /* 0x000fe20003f25270 */
[----:B------:R-:W0:Y:S01]  /*0f00*/  LDC R3, c[0x0][0x238] ;  /* 0x00008e00ff037b82 */ /* 0x000e220000000800 */
[----:B------:R-:W-:Y:S01]  /*0f10*/  LOP3.LUT R9, RZ, R9, RZ, 0x33, !PT ;  /* 0x00000009ff097212 */ /* 0x000fe200078e33ff */
[----:B------:R-:W-:Y:S01]  /*0f20*/  @!P0 IMAD.MOV R16, RZ, RZ, -R16 ;  /* 0x000000ffff108224 */ /* 0x000fe200078e0a10 */
[----:B------:R-:W-:Y:S01]  /*0f30*/  LOP3.LUT R5, R5, 0x760, RZ, 0xc0, !PT ;  /* 0x0000076005057812 */ /* 0x000fe200078ec0ff */
[----:B------:R-:W-:Y:S01]  /*0f40*/  @!P4 IMAD.MOV R18, RZ, RZ, -R18 ;  /* 0x000000ffff12c224 */ /* 0x000fe200078e0a12 */
[C---:B------:R-:W-:Y:S01]  /*0f50*/  SEL R12, R9.reuse, R12, !P1 ;  /* 0x0000000c090c7207 */ /* 0x040fe20004800000 */
[----:B------:R-:W-:Y:S01]  /*0f60*/  @!P5 IMAD.MOV R14, RZ, RZ, -R14 ;  /* 0x000000ffff0ed224 */ /* 0x000fe200078e0a0e */
[C---:B------:R-:W-:Y:S01]  /*0f70*/  SEL R10, R9.reuse, R10, !P1 ;  /* 0x0000000a090a7207 */ /* 0x040fe20004800000 */
[----:B------:R-:W-:Y:S01]  /*0f80*/  @!P3 IMAD.MOV R4, RZ, RZ, -R4 ;  /* 0x000000ffff04b224 */ /* 0x000fe200078e0a04 */
[C---:B------:R-:W-:Y:S01]  /*0f90*/  SEL R16, R9.reuse, R16, !P1 ;  /* 0x0000001009107207 */ /* 0x040fe20004800000 */
[----:B------:R-:W-:Y:S01]  /*0fa0*/  IMAD R12, R12, UR4, RZ ;  /* 0x000000040c0c7c24 */ /* 0x000fe2000f8e02ff */
[C---:B------:R-:W-:Y:S01]  /*0fb0*/  SEL R14, R9.reuse, R14, !P1 ;  /* 0x0000000e090e7207 */ /* 0x040fe20004800000 */
[----:B------:R-:W-:Y:S01]  /*0fc0*/  @!P2 IMAD.MOV R24, RZ, RZ, -R24 ;  /* 0x000000ffff18a224 */ /* 0x000fe200078e0a18 */
[C---:B------:R-:W-:Y:S01]  /*0fd0*/  SEL R18, R9.reuse, R18, !P1 ;  /* 0x0000001209127207 */ /* 0x040fe20004800000 */
[----:B------:R-:W-:Y:S01]  /*0fe0*/  @!P6 IMAD.MOV R26, RZ, RZ, -R26 ;  /* 0x000000ffff1ae224 */ /* 0x000fe200078e0a1a */
[----:B------:R-:W-:Y:S01]  /*0ff0*/  SHF.R.S32.HI R49, RZ, 0x1f, R12 ;  /* 0x0000001fff317819 */ /* 0x000fe2000001140c */
[----:B------:R-:W-:Y:S01]  /*1000*/  IMAD R10, R10, UR4, RZ ;  /* 0x000000040a0a7c24 */ /* 0x000fe2000f8e02ff */
[----:B------:R-:W-:Y:S01]  /*1010*/  IADD3 R40, P6, R12, UR14, RZ ;  /* 0x0000000e0c287c10 */ /* 0x000fe2000ffde0ff */
[----:B------:R-:W-:Y:S01]  /*1020*/  IMAD R14, R14, UR4, RZ ;  /* 0x000000040e0e7c24 */ /* 0x000fe2000f8e02ff */
[C---:B------:R-:W-:Y:S01]  /*1030*/  SEL R4, R9.reuse, R4, !P1 ;  /* 0x0000000409047207 */ /* 0x040fe20004800000 */
[----:B------:R-:W-:Y:S01]  /*1040*/  IMAD R16, R16, UR4, RZ ;  /* 0x0000000410107c24 */ /* 0x000fe2000f8e02ff */
[C---:B------:R-:W-:Y:S01]  /*1050*/  SEL R24, R9.reuse, R24, !P1 ;  /* 0x0000001809187207 */ /* 0x040fe20004800000 */
[----:B------:R-:W-:Y:S01]  /*1060*/  IMAD R18, R18, UR4, RZ ;  /* 0x0000000412127c24 */ /* 0x000fe2000f8e02ff */
[----:B------:R-:W-:Y:S01]  /*1070*/  SGXT R6, R6, 0x1 ;  /* 0x000000010606781a */ /* 0x000fe20000000200 */
[----:B------:R-:W-:Y:S01]  /*1080*/  IMAD R4, R4, UR4, RZ ;  /* 0x0000000404047c24 */ /* 0x000fe2000f8e02ff */
[----:B------:R-:W-:Y:S01]  /*1090*/  SEL R9, R9, R26, !P1 ;  /* 0x0000001a09097207 */ /* 0x000fe20004800000 */
[----:B------:R-:W-:Y:S01]  /*10a0*/  IMAD R24, R24, UR4, RZ ;  /* 0x0000000418187c24 */ /* 0x000fe2000f8e02ff */
[----:B------:R-:W-:Y:S01]  /*10b0*/  IADD3.X R49, R49, UR15, RZ, P6, !PT ;  /* 0x0000000f31317c10 */ /* 0x000fe2000b7fe4ff */
[----:B------:R-:W-:Y:S01]  /*10c0*/  UIADD3 UR5, UR8, 0x800, URZ ;  /* 0x0000080008057890 */ /* 0x000fe2000fffe03f */
[----:B------:R-:W-:Y:S01]  /*10d0*/  IADD3 R51, P6, R11, UR12, RZ ;  /* 0x0000000c0b337c10 */ /* 0x000fe2000ffde0ff */
[----:B------:R-:W-:Y:S01]  /*10e0*/  IMAD R9, R9, UR4, RZ ;  /* 0x0000000409097c24 */ /* 0x000fe2000f8e02ff */
[----:B------:R-:W-:Y:S01]  /*10f0*/  LOP3.LUT R7, R5, 0x90, R6, 0xf8, !PT ;  /* 0x0000009005077812 */ /* 0x000fe200078ef806 */
[----:B------:R-:W-:Y:S01]  /*1100*/  USHF.R.U32.HI UR4, URZ, 0x4, UR8 ;  /* 0x000000043f047899 */ /* 0x000fe20008011608 */
[----:B------:R-:W-:Y:S01]  /*1110*/  SHF.R.S32.HI R47, RZ, 0x1f, R10 ;  /* 0x0000001fff2f7819 */ /* 0x000fe2000001140a */
[----:B------:R-:W-:Y:S01]  /*1120*/  USHF.R.U32.HI UR5, URZ, 0x4, UR5 ;  /* 0x000000043f057899 */ /* 0x000fe20008011605 */
[----:B------:R-:W-:Y:S01]  /*1130*/  IADD3 R5, P0, R10, UR14, RZ ;  /* 0x0000000e0a057c10 */ /* 0x000fe2000ff1e0ff */
[-C--:B0-----:R-:W-:Y:S01]  /*1140*/  IMAD R54, R54, R3.reuse, RZ ;  /* 0x0000000336367224 */ /* 0x081fe200078e02ff */
[----:B------:R-:W-:Y:S01]  /*1150*/  SHF.R.S32.HI R53, RZ, 0x1f, R14 ;  /* 0x0000001fff357819 */ /* 0x000fe2000001140e */
[-C--:B------:R-:W-:Y:S01]  /*1160*/  IMAD R56, R56, R3.reuse, RZ ;  /* 0x0000000338387224 */ /* 0x080fe200078e02ff */
[----:B------:R-:W-:Y:S01]  /*1170*/  IADD3 R41, P5, R14, UR14, RZ ;  /* 0x0000000e0e297c10 */ /* 0x000fe2000ffbe0ff */
[-C--:B------:R-:W-:Y:S01]  /*1180*/  IMAD R58, R58, R3.reuse, RZ ;  /* 0x000000033a3a7224 */ /* 0x080fe200078e02ff */
        /* <DEDUP_REMOVED lines=8> */
[----:B------:R-:W-:Y:S01]  /*1210*/  LEA.HI.X.SX32 R73, R11, UR13, 0x1, P6 ;  /* 0x0000000d0b497c11 */ /* 0x000fe2000b0f0eff */
[----:B------:R-:W-:Y:S01]  /*1220*/  IMAD.SHL.U32 R10, R3, 0x20, RZ ;  /* 0x00000020030a7824 */ /* 0x000fe200078e00ff */
[----:B------:R-:W-:Y:S01]  /*1230*/  LOP3.LUT R18, R22, 0x12, RZ, 0xfc, !PT ;  /* 0x0000001216127812 */ /* 0x000fe200078efcff */
[-C--:B------:R-:W-:Y:S01]  /*1240*/  IMAD R8, R20, R3.reuse, RZ ;  /* 0x0000000314087224 */ /* 0x080fe200078e02ff */
[C---:B------:R-:W-:Y:S01]  /*1250*/  LOP3.LUT R17, R22.reuse, 0x10, RZ, 0xfc, !PT ;  /* 0x0000001016117812 */ /* 0x040fe200078efcff */
[CC--:B------:R-:W-:Y:S01]  /*1260*/  IMAD R6, R22.reuse, R3.reuse, RZ ;  /* 0x0000000316067224 */ /* 0x0c0fe200078e02ff */
[----:B------:R-:W-:Y:S01]  /*1270*/  LOP3.LUT R16, R22, 0xc, RZ, 0xfc, !PT ;  /* 0x0000000c16107812 */ /* 0x000fe200078efcff */
[-C--:B------:R-:W-:Y:S01]  /*1280*/  IMAD R18, R18, R3.reuse, RZ ;  /* 0x0000000312127224 */ /* 0x080fe200078e02ff */
[C---:B------:R-:W-:Y:S01]  /*1290*/  LOP3.LUT R14, R22.reuse, 0x8, RZ, 0xfc, !PT ;  /* 0x00000008160e7812 */ /* 0x040fe200078efcff */
[-C--:B------:R-:W-:Y:S01]  /*12a0*/  IMAD R17, R17, R3.reuse, RZ ;  /* 0x0000000311117224 */ /* 0x080fe200078e02ff */
[----:B------:R-:W-:Y:S01]  /*12b0*/  LOP3.LUT R12, R22, 0x4, RZ, 0xfc, !PT ;  /* 0x00000004160c7812 */ /* 0x000fe200078efcff */
[-C--:B------:R-:W-:Y:S01]  /*12c0*/  IMAD R16, R16, R3.reuse, RZ ;  /* 0x0000000310107224 */ /* 0x080fe200078e02ff */
[----:B------:R-:W-:Y:S01]  /*12d0*/  LOP3.LUT R11, R22, 0x2, RZ, 0xfc, !PT ;  /* 0x00000002160b7812 */ /* 0x000fe200078efcff */
[-C--:B------:R-:W-:Y:S01]  /*12e0*/  IMAD R14, R14, R3.reuse, RZ ;  /* 0x000000030e0e7224 */ /* 0x080fe200078e02ff */
[----:B------:R-:W-:Y:S01]  /*12f0*/  IADD3.X R47, R47, UR15, RZ, P0, !PT ;  /* 0x0000000f2f2f7c10 */ /* 0x000fe200087fe4ff */
[-C--:B------:R-:W-:Y:S01]  /*1300*/  IMAD R12, R12, R3.reuse, RZ ;  /* 0x000000030c0c7224 */ /* 0x080fe200078e02ff */
[----:B------:R-:W-:Y:S01]  /*1310*/  SHF.R.S32.HI R59, RZ, 0x1f, R4 ;  /* 0x0000001fff3b7819 */ /* 0x000fe20000011404 */
[----:B------:R-:W-:Y:S01]  /*1320*/  IMAD R11, R11, R3, RZ ;  /* 0x000000030b0b7224 */ /* 0x000fe200078e02ff */
[----:B------:R-:W-:-:S02]  /*1330*/  IADD3 R44, P2, R4, UR14, RZ ;  /* 0x0000000e042c7c10 */ /* 0x000fc4000ff5e0ff */
[----:B------:R-:W-:Y:S02]  /*1340*/  CS2R R26, SRZ ;  /* 0x00000000001a7805 */ /* 0x000fe4000001ff00 */
[----:B------:R-:W-:Y:S02]  /*1350*/  SHF.R.S32.HI R69, RZ, 0x1f, R24 ;  /* 0x0000001fff457819 */ /* 0x000fe40000011418 */
[----:B------:R-:W-:Y:S02]  /*1360*/  CS2R R28, SRZ ;  /* 0x00000000001c7805 */ /* 0x000fe4000001ff00 */
[----:B------:R-:W-:Y:S02]  /*1370*/  IADD3 R45, P1, R24, UR14, RZ ;  /* 0x0000000e182d7c10 */ /* 0x000fe4000ff3e0ff */
[----:B------:R-:W-:Y:S02]  /*1380*/  CS2R R24, SRZ ;  /* 0x0000000000187805 */ /* 0x000fe4000001ff00 */
[----:B------:R-:W-:-:S02]  /*1390*/  SHF.R.S32.HI R71, RZ, 0x1f, R9 ;  /* 0x0000001fff477819 */ /* 0x000fc40000011409 */
[----:B------:R-:W-:Y:S02]  /*13a0*/  CS2R R30, SRZ ;  /* 0x00000000001e7805 */ /* 0x000fe4000001ff00 */
[----:B------:R-:W-:Y:S01]  /*13b0*/  IADD3 R46, P0, R9, UR14, RZ ;  /* 0x0000000e092e7c10 */ /* 0x000fe2000ff1e0ff */
[----:B------:R-:W-:Y:S01]  /*13c0*/  IMAD R9, R21, R3, RZ ;  /* 0x0000000315097224 */ /* 0x000fe200078e02ff */
[----:B------:R-:W-:Y:S02]  /*13d0*/  LOP3.LUT R7, R7, R22, RZ, 0xfc, !PT ;  /* 0x0000001607077212 */ /* 0x000fe400078efcff */
[----:B------:R-:W-:Y:S02]  /*13e0*/  CS2R R32, SRZ ;  /* 0x0000000000207805 */ /* 0x000fe4000001ff00 */
[----:B------:R-:W-:Y:S01]  /*13f0*/  IADD3.X R53, R53, UR15, RZ, P5, !PT ;  /* 0x0000000f35357c10 */ /* 0x000fe2000affe4ff */
[----:B------:R-:W-:Y:S01]  /*1400*/  USHF.L.U32 UR12, UR6, 0x5, URZ ;  /* 0x00000005060c7899 */ /* 0x000fe2000800063f */
[----:B------:R-:W-:Y:S01]  /*1410*/  IADD3.X R55, R55, UR15, RZ, P4, !PT ;  /* 0x0000000f37377c10 */ /* 0x000fe2000a7fe4ff */
[----:B------:R-:W-:Y:S01]  /*1420*/  USGXT.U32 UR4, UR4, 0xe ;  /* 0x0000000e0404789a */ /* 0x000fe20008000000 */
[----:B------:R-:W-:Y:S01]  /*1430*/  IADD3.X R57, R57, UR15, RZ, P3, !PT ;  /* 0x0000000f39397c10 */ /* 0x000fe20009ffe4ff */
[----:B------:R-:W-:Y:S01]  /*1440*/  USGXT.U32 UR6, UR5, 0xe ;  /* 0x0000000e0506789a */ /* 0x000fe20008000000 */
[----:B------:R-:W-:-:S02]  /*1450*/  IADD3.X R59, R59, UR15, RZ, P2, !PT ;  /* 0x0000000f3b3b7c10 */ /* 0x000fc400097fe4ff */
[----:B------:R-:W-:Y:S02]  /*1460*/  IADD3.X R69, R69, UR15, RZ, P1, !PT ;  /* 0x0000000f45457c10 */ /* 0x000fe40008ffe4ff */
[----:B------:R-:W-:Y:S02]  /*1470*/  IADD3.X R71, R71, UR15, RZ, P0, !PT ;  /* 0x0000000f47477c10 */ /* 0x000fe400087fe4ff */
[----:B------:R-:W-:Y:S02]  /*1480*/  SHF.R.S32.HI R4, RZ, 0x1f, R52 ;  /* 0x0000001fff047819 */ /* 0x000fe40000011434 */
[----:B------:R-:W-:-:S07]  /*1490*/  LOP3.LUT R3, R7, 0x10, RZ, 0x3c, !PT ;  /* 0x0000001007037812 */ /* 0x000fce00078e3cff */
.L_x_1:
[----:B------:R-:W-:Y:S02]  /*14a0*/  ISETP.GE.AND P0, PT, R22, UR9, PT ;  /* 0x0000000916007c0c */ /* 0x000fe4000bf06270 */
[C---:B------:R-:W-:Y:S02]  /*14b0*/  IADD3 R62, P1, R6.reuse, R51, RZ ;  /* 0x00000033063e7210 */ /* 0x040fe40007f3e0ff */
[----:B------:R-:W-:Y:S02]  /*14c0*/  PRMT R91, RZ, 0x7610, R91 ;  /* 0x00007610ff5b7816 */ /* 0x000fe4000000005b */
[----:B------:R-:W-:Y:S02]  /*14d0*/  LEA.HI.X.SX32 R63, R6, R73, 0x1, P1 ;  /* 0x00000049063f7211 */ /* 0x000fe400008f0eff */
[C---:B------:R-:W-:Y:S02]  /*14e0*/  LOP3.LUT R60, R22.reuse, 0x2, RZ, 0xfc, !PT ;  /* 0x00000002163c7812 */ /* 0x040fe400078efcff */
[----:B------:R-:W-:-:S02]  /*14f0*/  LOP3.LUT R61, R22, 0x4, RZ, 0xfc, !PT ;  /* 0x00000004163d7812 */ /* 0x000fc400078efcff */
[----:B------:R-:W-:Y:S01]  /*1500*/  ISETP.GE.AND P1, PT, R60, UR9, PT ;  /* 0x000000093c007c0c */ /* 0x000fe2000bf26270 */
[----:B------:R0:W2:Y:S01]  /*1510*/  @!P0 LDG.E.U8 R91, desc[UR10][R62.64] ;  /* 0x0000000a3e5b8981 */ /* 0x0000a2000c1e1100 */
[----:B------:R-:W-:Y:S02]  /*1520*/  ISETP.GE.AND P0, PT, R61, UR9, PT ;  /* 0x000000093d007c0c */ /* 0x000fe4000bf06270 */
[C---:B------:R-:W-:Y:S02]  /*1530*/  LOP3.LUT R61, R22.reuse, 0x8, RZ, 0xfc, !PT ;  /* 0x00000008163d7812 */ /* 0x040fe400078efcff */
[----:B------:R-:W-:Y:S02]  /*1540*/  LOP3.LUT R64, R22, 0x6, RZ, 0xfc, !PT ;  /* 0x0000000616407812 */ /* 0x000fe400078efcff */
[----:B------:R-:W-:Y:S02]  /*1550*/  IADD3 R60, P2, R11, R51, RZ ;  /* 0x000000330b3c7210 */ /* 0x000fe40007f5e0ff */
[----:B------:R-:W-:-:S02]  /*1560*/  ISETP.GE.AND P4, PT, R61, UR9, PT ;  /* 0x000000093d007c0c */ /* 0x000fc4000bf86270 */
[----:B0-----:R-:W-:Y:S02]  /*1570*/  LOP3.LUT R62, R22, 0xc, RZ, 0xfc, !PT ;  /* 0x0000000c163e7812 */ /* 0x001fe400078efcff */
[----:B------:R-:W-:Y:S02]  /*1580*/  ISETP.GE.AND P5, PT, R64, UR9, PT ;  /* 0x0000000940007c0c */ /* 0x000fe4000bfa6270 */
[----:B------:R-:W-:Y:S02]  /*1590*/  LEA.HI.X.SX32 R61, R11, R73, 0x1, P2 ;  /* 0x000000490b3d7211 */ /* 0x000fe400010f0eff */
[----:B------:R-:W-:Y:S02]  /*15a0*/  LOP3.LUT R64, R22, 0xa, RZ, 0xfc, !PT ;  /* 0x0000000a16407812 */ /* 0x000fe400078efcff */
[----:B------:R-:W-:Y:S02]  /*15b0*/  PRMT R72, RZ, 0x7610, R72 ;  /* 0x00007610ff487816 */ /* 0x000fe40000000048 */
[----:B------:R-:W-:-:S02]  /*15c0*/  IADD3 R66, P2, R12, R51, RZ ;  /* 0x000000330c427210 */ /* 0x000fc40007f5e0ff */
[----:B------:R-:W-:Y:S02]  /*15d0*/  ISETP.GE.AND P6, PT, R62, UR9, PT ;  /* 0x000000093e007c0c */ /* 0x000fe4000bfc6270 */
[----:B------:R-:W-:Y:S01]  /*15e0*/  LOP3.LUT R62, R22, 0x10, RZ, 0xfc, !PT ;  /* 0x00000010163e7812 */ /* 0x000fe200078efcff */
[----:B------:R0:W3:Y:S01]  /*15f0*/  @!P1 LDG.E.U8 R72, desc[UR10][R60.64] ;  /* 0x0000000a3c489981 */ /* 0x0000e2000c1e1100 */
[----:B------:R-:W-:Y:S02]  /*1600*/  ISETP.GE.AND P3, PT, R64, UR9, PT ;  /* 0x0000000940007c0c */ /* 0x000fe4000bf66270 */
[----:B------:R-:W-:Y:S02]  /*1610*/  LEA.HI.X.SX32 R67, R12, R73, 0x1, P2 ;  /* 0x000000490c437211 */ /* 0x000fe400010f0eff */
[----:B------:R-:W-:Y:S02]  /*1620*/  IADD3 R64, P2, R13, R51, RZ ;  /* 0x000000330d407210 */ /* 0x000fe40007f5e0ff */
[----:B------:R-:W-:-:S02]  /*1630*/  PRMT R74, RZ, 0x7610, R74 ;  /* 0x00007610ff4a7816 */ /* 0x000fc4000000004a */
[----:B------:R-:W-:Y:S02]  /*1640*/  ISETP.GE.AND P1, PT, R62, UR9, PT ;  /* 0x000000093e007c0c */ /* 0x000fe4000bf26270 */
[----:B------:R-:W-:Y:S02]  /*1650*/  PRMT R76, RZ, 0x7610, R76 ;  /* 0x00007610ff4c7816 */ /* 0x000fe4000000004c */
[----:B------:R-:W-:Y:S01]  /*1660*/  LOP3.LUT R62, R22, 0x12, RZ, 0xfc, !PT ;  /* 0x00000012163e7812 */ /* 0x000fe200078efcff */
[----:B------:R1:W4:Y:S01]  /*1670*/  @!P0 LDG.E.U8 R74, desc[UR10][R66.64] ;  /* 0x0000000a424a8981 */ /* 0x000322000c1e1100 */
[----:B------:R-:W-:Y:S02]  /*1680*/  LEA.HI.X.SX32 R65, R13, R73, 0x1, P2 ;  /* 0x000000490d417211 */ /* 0x000fe400010f0eff */
[----:B------:R-:W-:Y:S02]  /*1690*/  ISETP.GE.AND P0, PT, R62, UR9, PT ;  /* 0x000000093e007c0c */ /* 0x000fe4000bf06270 */
[----:B------:R-:W-:Y:S01]  /*16a0*/  IADD3 R62, P2, R14, R51, RZ ;  /* 0x000000330e3e7210 */ /* 0x000fe20007f5e0ff */
[----:B------:R5:W4:Y:S01]  /*16b0*/  @!P5 LDG.E.U8 R76, desc[UR10][R64.64] ;  /* 0x0000000a404cd981 */ /* 0x000b22000c1e1100 */
[----:B0-----:R-:W-:-:S02]  /*16c0*/  LOP3.LUT R61, R22, 0x14, RZ, 0xfc, !PT ;  /* 0x00000014163d7812 */ /* 0x001fc400078efcff */
[----:B------:R-:W-:Y:S02]  /*16d0*/  IADD3 R60, P5, R15, R51, RZ ;  /* 0x000000330f3c7210 */ /* 0x000fe40007fbe0ff */
[----:B------:R-:W-:Y:S02]  /*16e0*/  PRMT R78, RZ, 0x7610, R78 ;  /* 0x00007610ff4e7816 */ /* 0x000fe4000000004e */
[-C--:B------:R-:W-:Y:S02]  /*16f0*/  LEA.HI.X.SX32 R63, R14, R73.reuse, 0x1, P2 ;  /* 0x000000490e3f7211 */ /* 0x080fe400010f0eff */
[----:B------:R-:W-:Y:S02]  /*1700*/  ISETP.GE.AND P2, PT, R61, UR9, PT ;  /* 0x000000093d007c0c */ /* 0x000fe4000bf46270 */
[----:B------:R-:W-:Y:S01]  /*1710*/  LEA.HI.X.SX32 R61, R15, R73, 0x1, P5 ;  /* 0x000000490f3d7211 */ /* 0x000fe200028f0eff */
[----:B------:R0:W4:Y:S01]  /*1720*/  @!P4 LDG.E.U8 R78, desc[UR10][R62.64] ;  /* 0x0000000a3e4ec981 */ /* 0x000122000c1e1100 */
[----:B------:R-:W-:-:S02]  /*1730*/  PRMT R80, RZ, 0x7610, R80 ;  /* 0x00007610ff507816 */ /* 0x000fc40000000050 */
[----:B-1----:R-:W-:Y:S02]  /*1740*/  IADD3 R66, P5, R16, R51, RZ ;  /* 0x0000003310427210 */ /* 0x002fe40007fbe0ff */
[----:B-----5:R-:W-:Y:S02]  /*1750*/  LOP3.LUT R64, R22, 0x16, RZ, 0xfc, !PT ;  /* 0x0000001616407812 */ /* 0x020fe400078efcff */
[----:B------:R-:W-:Y:S01]  /*1760*/  ISETP.GE.AND P4, PT, R20, UR9, PT ;  /* 0x0000000914007c0c */ /* 0x000fe2000bf86270 */
[----:B------:R1:W5:Y:S01]  /*1770*/  @!P3 LDG.E.U8 R80, desc[UR10][R60.64] ;  /* 0x0000000a3c50b981 */ /* 0x000362000c1e1100 */
[----:B------:R-:W-:Y:S02]  /*1780*/  PRMT R82, RZ, 0x7610, R82 ;  /* 0x00007610ff527816 */ /* 0x000fe40000000052 */
[----:B------:R-:W-:Y:S02]  /*1790*/  LEA.HI.X.SX32 R67, R16, R73, 0x1, P5 ;  /* 0x0000004910437211 */ /* 0x000fe400028f0eff */
[----:B------:R-:W-:-:S02]  /*17a0*/  ISETP.GE.AND P3, PT, R64, UR9, PT ;  /* 0x0000000940007c0c */ /* 0x000fc4000bf66270 */
[----:B------:R-:W-:Y:S01]  /*17b0*/  LOP3.LUT R65, R22, 0x18, RZ, 0xfc, !PT ;  /* 0x0000001816417812 */ /* 0x000fe200078efcff */
[----:B------:R1:W5:Y:S01]  /*17c0*/  @!P6 LDG.E.U8 R82, desc[UR10][R66.64] ;  /* 0x0000000a4252e981 */ /* 0x000362000c1e1100 */
[C---:B------:R-:W-:Y:S02]  /*17d0*/  IADD3 R64, P5, R8.reuse, R51, RZ ;  /* 0x0000003308407210 */ /* 0x040fe40007fbe0ff */
[----:B------:R-:W-:Y:S02]  /*17e0*/  ISETP.GE.AND P6, PT, R65, UR9, PT ;  /* 0x0000000941007c0c */ /* 0x000fe4000bfc6270 */
[----:B------:R-:W-:Y:S02]  /*17f0*/  PRMT R84, RZ, 0x7610, R84 ;  /* 0x00007610ff547816 */ /* 0x000fe40000000054 */
[----:B------:R-:W-:Y:S02]  /*1800*/  LEA.HI.X.SX32 R65, R8, R73, 0x1, P5 ;  /* 0x0000004908417211 */ /* 0x000fe400028f0eff */
[----:B0-----:R-:W-:-:S02]  /*1810*/  IADD3 R62, P5, R17, R51, RZ ;  /* 0x00000033113e7210 */ /* 0x001fc40007fbe0ff */
[----:B-1----:R-:W-:Y:S01]  /*1820*/  LOP3.LUT R60, R22, 0x1a, RZ, 0xfc, !PT ;  /* 0x0000001a163c7812 */ /* 0x002fe200078efcff */
[----:B------:R0:W5:Y:S01]  /*1830*/  @!P4 LDG.E.U8 R84, desc[UR10][R64.64] ;  /* 0x0000000a4054c981 */ /* 0x000162000c1e1100 */
[----:B------:R-:W-:Y:S02]  /*1840*/  LEA.HI.X.SX32 R63, R17, R73, 0x1, P5 ;  /* 0x00000049113f7211 */ /* 0x000fe400028f0eff */
[----:B------:R-:W-:Y:S02]  /*1850*/  ISETP.GE.AND P4, PT, R60, UR9, PT ;  /* 0x000000093c007c0c */ /* 0x000fe4000bf86270 */
[----:B------:R-:W-:Y:S02]  /*1860*/  IADD3 R60, P5, R18, R51, RZ ;  /* 0x00000033123c7210 */ /* 0x000fe40007fbe0ff */
[----:B------:R-:W-:Y:S02]  /*1870*/  PRMT R86, RZ, 0x7610, R86 ;  /* 0x00007610ff567816 */ /* 0x000fe40000000056 */
[----:B------:R-:W-:-:S02]  /*1880*/  PRMT R88, RZ, 0x7610, R88 ;  /* 0x00007610ff587816 */ /* 0x000fc40000000058 */
[----:B------:R-:W-:Y:S02]  /*1890*/  LEA.HI.X.SX32 R61, R18, R73, 0x1, P5 ;  /* 0x00000049123d7211 */ /* 0x000fe400028f0eff */
[----:B------:R-:W5:Y:S01]  /*18a0*/  @!P1 LDG.E.U8 R86, desc[UR10][R62.64] ;  /* 0x0000000a3e569981 */ /* 0x000f62000c1e1100 */
[----:B------:R-:W-:Y:S02]  /*18b0*/  LOP3.LUT R67, R22, 0x1c, RZ, 0xfc, !PT ;  /* 0x0000001c16437812 */ /* 0x000fe400078efcff */
[-C--:B------:R-:W-:Y:S01]  /*18c0*/  IADD3 R66, P1, R70, R51.reuse, RZ ;  /* 0x0000003346427210 */ /* 0x080fe20007f3e0ff */
[----:B------:R1:W5:Y:S01]  /*18d0*/  @!P0 LDG.E.U8 R88, desc[UR10][R60.64] ;  /* 0x0000000a3c588981 */ /* 0x000362000c1e1100 */
[----:B0-----:R-:W-:Y:S02]  /*18e0*/  IADD3 R64, P0, R68, R51, RZ ;  /* 0x0000003344407210 */ /* 0x001fe40007f1e0ff */
[----:B------:R-:W-:Y:S02]  /*18f0*/  ISETP.GE.AND P5, PT, R67, UR9, PT ;  /* 0x0000000943007c0c */ /* 0x000fe4000bfa6270 */
[----:B------:R-:W-:-:S02]  /*1900*/  PRMT R90, RZ, 0x7610, R90 ;  /* 0x00007610ff5a7816 */ /* 0x000fc4000000005a */
[-C--:B------:R-:W-:Y:S02]  /*1910*/  LEA.HI.X.SX32 R67, R70, R73.reuse, 0x1, P1 ;  /* 0x0000004946437211 */ /* 0x080fe400008f0eff */
[----:B------:R-:W-:Y:S02]  /*1920*/  LEA.HI.X.SX32 R65, R68, R73, 0x1, P0 ;  /* 0x0000004944417211 */ /* 0x000fe400000f0eff */
[-C--:B-1----:R-:W-:Y:S01]  /*1930*/  IADD3 R60, P0, R56, R51.reuse, RZ ;  /* 0x00000033383c7210 */ /* 0x082fe20007f1e0ff */
[----:B------:R0:W5:Y:S01]  /*1940*/  @!P2 LDG.E.U8 R90, desc[UR10][R66.64] ;  /* 0x0000000a425aa981 */ /* 0x000162000c1e1100 */
[----:B------:R-:W-:Y:S02]  /*1950*/  PRMT R92, RZ, 0x7610, R92 ;  /* 0x00007610ff5c7816 */ /* 0x000fe4000000005c */
[----:B------:R-:W-:Y:S02]  /*1960*/  IADD3 R62, P1, R58, R51, RZ ;  /* 0x000000333a3e7210 */ /* 0x000fe40007f3e0ff */
[----:B------:R-:W-:-:S02]  /*1970*/  LEA.HI.X.SX32 R61, R56, R73, 0x1, P0 ;  /* 0x00000049383d7211 */ /* 0x000fc400000f0eff */
[----:B------:R-:W-:Y:S01]  /*1980*/  ISETP.GE.AND P2, PT, R21, UR9, PT ;  /* 0x0000000915007c0c */ /* 0x000fe2000bf46270 */
[----:B------:R1:W5:Y:S01]  /*1990*/  @!P3 LDG.E.U8 R92, desc[UR10][R64.64] ;  /* 0x0000000a405cb981 */ /* 0x000362000c1e1100 */
[----:B------:R-:W-:Y:S02]  /*19a0*/  LOP3.LUT R81, R0, 0x1f, RZ, 0xc0, !PT ;  /* 0x0000001f00517812 */ /* 0x000fe400078ec0ff */
[----:B0-----:R-:W-:Y:S02]  /*19b0*/  IADD3 R66, P0, R54, R51, RZ ;  /* 0x0000003336427210 */ /* 0x001fe40007f1e0ff */
[-C--:B------:R-:W-:Y:S02]  /*19c0*/  LEA.HI.X.SX32 R63, R58, R73.reuse, 0x1, P1 ;  /* 0x000000493a3f7211 */ /* 0x080fe400008f0eff */
[----:B------:R-:W-:Y:S02]  /*19d0*/  LEA.HI.X.SX32 R67, R54, R73, 0x1, P0 ;  /* 0x0000004936437211 */ /* 0x000fe400000f0eff */
[----:B-1----:R-:W-:-:S02]  /*19e0*/  IADD3 R64, P1, R9, R51, RZ ;  /* 0x0000003309407210 */ /* 0x002fc40007f3e0ff */
[----:B------:R-:W-:Y:S02]  /*19f0*/  ISETP.GE.AND P0, PT, R81, UR9, PT ;  /* 0x0000000951007c0c */ /* 0x000fe4000bf06270 */
[----:B------:R-:W-:Y:S02]  /*1a00*/  PRMT R75, RZ, 0x7610, R75 ;  /* 0x00007610ff4b7816 */ /* 0x000fe4000000004b */
[----:B------:R-:W-:Y:S02]  /*1a10*/  PRMT R77, RZ, 0x7610, R77 ;  /* 0x00007610ff4d7816 */ /* 0x000fe4000000004d */
[----:B------:R-:W-:Y:S02]  /*1a20*/  PRMT R79, RZ, 0x7610, R79 ;  /* 0x00007610ff4f7816 */ /* 0x000fe4000000004f */
[----:B------:R-:W-:Y:S01]  /*1a30*/  PRMT R81, RZ, 0x7610, R81 ;  /* 0x00007610ff517816 */ /* 0x000fe20000000051 */
[----:B------:R-:W5:Y:S01]  /*1a40*/  @!P6 LDG.E.U8 R75, desc[UR10][R62.64] ;  /* 0x0000000a3e4be981 */ /* 0x000f62000c1e1100 */
[----:B------:R-:W-:-:S03]  /*1a50*/  LEA.HI.X.SX32 R65, R9, R73, 0x1, P1 ;  /* 0x0000004909417211 */ /* 0x000fc600008f0eff */
[----:B------:R0:W5:Y:S01]  /*1a60*/  @!P4 LDG.E.U8 R77, desc[UR10][R60.64] ;  /* 0x0000000a3c4dc981 */ /* 0x000162000c1e1100 */
[----:B------:R-:W-:-:S03]  /*1a70*/  IADD3 RZ, P1, R52, R44, RZ ;  /* 0x0000002c34ff7210 */ /* 0x000fc60007f3e0ff */
[----:B------:R-:W5:Y:S04]  /*1a80*/  @!P5 LDG.E.U8 R79, desc[UR10][R66.64] ;  /* 0x0000000a424fd981 */ /* 0x000f68000c1e1100 */
[----:B------:R1:W5:Y:S01]  /*1a90*/  @!P2 LDG.E.U8 R81, desc[UR10][R64.64] ;  /* 0x0000000a4051a981 */ /* 0x000362000c1e1100 */
[----:B------:R-:W-:Y:S01]  /*1aa0*/  BAR.SYNC.DEFER_BLOCKING 0x0 ;  /* 0x0000000000007b1d */ /* 0x000fe20000010000 */
[----:B0-----:R-:W-:Y:S01]  /*1ab0*/  IMAD.X R61, R4, 0x1, R59, P1 ;  /* 0x00000001043d7824 */ /* 0x001fe200008e063b */
[----:B------:R-:W-:-:S05]  /*1ac0*/  IADD3 RZ, P1, R52, R43, RZ ;  /* 0x0000002b34ff7210 */ /* 0x000fca0007f3e0ff */
[----:B------:R-:W-:Y:S01]  /*1ad0*/  IMAD.X R63, R4, 0x1, R57, P1 ;  /* 0x00000001043f7824 */ /* 0x000fe200008e0639 */
[C---:B------:R-:W-:Y:S01]  /*1ae0*/  IADD3 RZ, P1, R52.reuse, R42, RZ ;  /* 0x0000002a34ff7210 */ /* 0x040fe20007f3e0ff */
[----:B------:R-:W-:Y:S01]  /*1af0*/  IMAD.IADD R60, R52, 0x1, R44 ;  /* 0x00000001343c7824 */ /* 0x000fe200078e022c */
[----:B------:R-:W-:-:S03]  /*1b00*/  PRMT R83, RZ, 0x7610, R83 ;  /* 0x00007610ff537816 */ /* 0x000fc60000000053 */
[----:B-1----:R-:W-:Y:S01]  /*1b10*/  IMAD.X R65, R4, 0x1, R55, P1 ;  /* 0x0000000104417824 */ /* 0x002fe200008e0637 */
[C---:B------:R-:W-:Y:S01]  /*1b20*/  IADD3 RZ, P1, R52.reuse, R41, RZ ;  /* 0x0000002934ff7210 */ /* 0x040fe20007f3e0ff */
[C---:B------:R-:W-:Y:S01]  /*1b30*/  IMAD.IADD R62, R52.reuse, 0x1, R43 ;  /* 0x00000001343e7824 */ /* 0x040fe200078e022b */
[----:B------:R-:W-:Y:S01]  /*1b40*/  PRMT R85, RZ, 0x7610, R85 ;  /* 0x00007610ff557816 */ /* 0x000fe20000000055 */
[----:B------:R-:W-:Y:S01]  /*1b50*/  IMAD.IADD R64, R52, 0x1, R42 ;  /* 0x0000000134407824 */ /* 0x000fe200078e022a */
[----:B------:R-:W-:Y:S01]  /*1b60*/  PRMT R87, RZ, 0x7610, R87 ;  /* 0x00007610ff577816 */ /* 0x000fe20000000057 */
[----:B------:R0:W5:Y:S04]  /*1b70*/  @!P0 LDG.E.U8 R83, desc[UR10][R60.64] ;  /* 0x0000000a3c538981 */ /* 0x000168000c1e1100 */
[----:B------:R1:W5:Y:S01]  /*1b80*/  @!P0 LDG.E.U8 R85, desc[UR10][R62.64] ;  /* 0x0000000a3e558981 */ /* 0x000362000c1e1100 */
[----:B------:R-:W-:-:S03]  /*1b90*/  PRMT R93, RZ, 0x7610, R93 ;  /* 0x00007610ff5d7816 */ /* 0x000fc6000000005d */
[----:B------:R1:W5:Y:S01]  /*1ba0*/  @!P0 LDG.E.U8 R87, desc[UR10][R64.64] ;  /* 0x0000000a40578981 */ /* 0x000362000c1e1100 */
[----:B0-----:R-:W-:Y:S01]  /*1bb0*/  IMAD.X R61, R4, 0x1, R53, P1 ;  /* 0x00000001043d7824 */ /* 0x001fe200008e0635 */
[----:B------:R-:W-:-:S05]  /*1bc0*/  IADD3 RZ, P1, R52, R40, RZ ;  /* 0x0000002834ff7210 */ /* 0x000fca0007f3e0ff */
[----:B-1----:R-:W-:Y:S01]  /*1bd0*/  IMAD.X R63, R4, 0x1, R49, P1 ;  /* 0x00000001043f7824 */ /* 0x002fe200008e0631 */
[C---:B------:R-:W-:Y:S01]  /*1be0*/  IADD3 R64, P1, R52.reuse, R45, RZ ;  /* 0x0000002d34407210 */ /* 0x040fe20007f3e0ff */
[----:B------:R-:W-:-:S04]  /*1bf0*/  IMAD.IADD R62, R52, 0x1, R40 ;  /* 0x00000001343e7824 */ /* 0x000fc800078e0228 */
[----:B------:R-:W-:Y:S01]  /*1c00*/  IMAD.X R65, R4, 0x1, R69, P1 ;  /* 0x0000000104417824 */ /* 0x000fe200008e0645 */
[C---:B------:R-:W-:Y:S01]  /*1c10*/  IADD3 R66, P1, R52.reuse, R46, RZ ;  /* 0x0000002e34427210 */ /* 0x040fe20007f3e0ff */
[----:B------:R0:W5:Y:S01]  /*1c20*/  @!P0 LDG.E.U8 R93, desc[UR10][R62.64] ;  /* 0x0000000a3e5d8981 */ /* 0x000162000c1e1100 */
[----:B------:R-:W-:Y:S01]  /*1c30*/  PRMT R89, RZ, 0x7610, R89 ;  /* 0x00007610ff597816 */ /* 0x000fe20000000059 */
[----:B------:R-:W-:Y:S02]  /*1c40*/  IMAD.IADD R60, R52, 0x1, R41 ;  /* 0x00000001343c7824 */ /* 0x000fe400078e0229 */
[----:B------:R-:W-:Y:S01]  /*1c50*/  IMAD.X R67, R4, 0x1, R71, P1 ;  /* 0x0000000104437824 */ /* 0x000fe200008e0647 */
[----:B------:R-:W-:Y:S02]  /*1c60*/  IADD3 RZ, P1, R52, R5, RZ ;  /* 0x0000000534ff7210 */ /* 0x000fe40007f3e0ff */
[----:B------:R1:W5:Y:S01]  /*1c70*/  @!P0 LDG.E.U8 R89, desc[UR10][R60.64] ;  /* 0x0000000a3c598981 */ /* 0x000362000c1e1100 */
[----:B0-----:R-:W-:-:S02]  /*1c80*/  PRMT R63, RZ, 0x7610, R63 ;  /* 0x00007610ff3f7816 */ /* 0x001fc4000000003f */
[----:B------:R-:W-:-:S04]  /*1c90*/  PRMT R62, RZ, 0x7610, R62 ;  /* 0x00007610ff3e7816 */ /* 0x000fc8000000003e */
[----:B------:R0:W5:Y:S01]  /*1ca0*/  @!P0 LDG.E.U8 R63, desc[UR10][R64.64] ;  /* 0x0000000a403f8981 */ /* 0x000162000c1e1100 */
[----:B-1----:R-:W-:Y:S02]  /*1cb0*/  IMAD.IADD R60, R52, 0x1, R5 ;  /* 0x00000001343c7824 */ /* 0x002fe400078e0205 */
[----:B------:R-:W-:Y:S01]  /*1cc0*/  IMAD.X R61, R4, 0x1, R47, P1 ;  /* 0x00000001043d7824 */ /* 0x000fe200008e062f */
[----:B------:R-:W5:Y:S01]  /*1cd0*/  @!P0 LDG.E.U8 R62, desc[UR10][R66.64] ;  /* 0x0000000a423e8981 */ /* 0x000f62000c1e1100 */
[----:B0-----:R-:W-:-:S06]  /*1ce0*/  PRMT R65, RZ, 0x7610, R65 ;  /* 0x00007610ff417816 */ /* 0x001fcc0000000041 */
[----:B------:R-:W5:Y:S01]  /*1cf0*/  @!P0 LDG.E.U8 R65, desc[UR10][R60.64] ;  /* 0x0000000a3c418981 */ /* 0x000f62000c1e1100 */
[----:B------:R-:W-:Y:S01]  /*1d00*/  UMOV UR5, 0xc0000010 ;  /* 0xc000001000057882 */ /* 0x000fe20000000000 */
[----:B------:R-:W-:Y:S02]  /*1d10*/  UMOV UR7, 0xc0000010 ;  /* 0xc000001000077882 */ /* 0x000fe40000000000 */
[----:B--2---:R0:W-:Y:S04]  /*1d20*/  STS.U8 [R7+UR8], R91 ;  /* 0x0000005b07007988 */ /* 0x0041e80008000008 */
[----:B---3--:R0:W-:Y:S04]  /*1d30*/  STS.U8 [R7+UR8+0x2], R72 ;  /* 0x0000024807007988 */ /* 0x0081e80008000008 */
[----:B----4-:R0:W-:Y:S04]  /*1d40*/  STS.U8 [R7+UR8+0x4], R74 ;  /* 0x0000044a07007988 */ /* 0x0101e80008000008 */
[----:B------:R0:W-:Y:S04]  /*1d50*/  STS.U8 [R7+UR8+0x6], R76 ;  /* 0x0000064c07007988 */ /* 0x0001e80008000008 */
[----:B------:R0:W-:Y:S04]  /*1d60*/  STS.U8 [R7+UR8+0x8], R78 ;  /* 0x0000084e07007988 */ /* 0x0001e80008000008 */
[----:B-----5:R0:W-:Y:S04]  /*1d70*/  STS.U8 [R7+UR8+0xa], R80 ;  /* 0x00000a5007007988 */ /* 0x0201e80008000008 */
[----:B------:R0:W-:Y:S04]  /*1d80*/  STS.U8 [R7+UR8+0xc], R82 ;  /* 0x00000c5207007988 */ /* 0x0001e80008000008 */
[----:B------:R0:W-:Y:S04]  /*1d90*/  STS.U8 [R7+UR8+0xe], R84 ;  /* 0x00000e5407007988 */ /* 0x0001e80008000008 */
[----:B------:R0:W-:Y:S04]  /*1da0*/  STS.U8 [R3+UR8], R86 ;  /* 0x0000005603007988 */ /* 0x0001e80008000008 */
[----:B------:R0:W-:Y:S04]  /*1db0*/  STS.U8 [R3+UR8+0x2], R88 ;  /* 0x0000025803007988 */ /* 0x0001e80008000008 */
        /* <DEDUP_REMOVED lines=13> */
[----:B------:R0:W-:Y:S01]  /*1e90*/  STS.U8 [R50+UR8+0xb80], R65 ;  /* 0x000b804132007988 */ /* 0x0001e20008000008 */
[----:B------:R1:W-:Y:S06]  /*1ea0*/  MEMBAR.ALL.CTA ;  /* 0x0000000000007992 */ /* 0x0003ec0000008000 */
[----:B-1----:R-:W1:Y:S02]  /*1eb0*/  FENCE.VIEW.ASYNC.S ;  /* 0x00000000000073c6 */ /* 0x002e640000000000 */
[----:B-1----:R-:W-:Y:S06]  /*1ec0*/  BAR.SYNC.DEFER_BLOCKING 0x0 ;  /* 0x0000000000007b1d */ /* 0x002fec0000010000 */
[----:B------:R-:W-:-:S06]  /*1ed0*/  WARPGROUP.ARRIVE ;  /* 0x00000000000079c5 */ /* 0x000fcc0000000000 */
[----:B------:R-:W-:Y:S01]  /*1ee0*/  QGMMA.64x32x32.F32.E4M3.E4M3 R24, gdesc[UR4], R24, gsb0 ;  /* 0x00600000041879f3 */ /* 0x000fe20008000818 */
[----:B------:R-:W-:Y:S01]  /*1ef0*/  USHF.R.S32.HI UR5, URZ, 0x1f, UR12 ;  /* 0x0000001f3f057899 */ /* 0x000fe2000801140c */
[----:B------:R-:W-:Y:S01]  /*1f00*/  VIADD R48, R48, 0xffffffff ;  /* 0xffffffff30307836 */ /* 0x000fe20000000000 */
[----:B------:R-:W-:-:S04]  /*1f10*/  IADD3 R41, P0, R41, UR12, RZ ;  /* 0x0000000c29297c10 */ /* 0x000fc8000ff1e0ff */
[----:B------:R-:W-:Y:S02]  /*1f20*/  IADD3.X R53, R53, UR5, RZ, P0, !PT ;  /* 0x0000000535357c10 */ /* 0x000fe400087fe4ff */
[----:B------:R-:W-:Y:S02]  /*1f30*/  ISETP.NE.U32.AND P0, PT, R48, RZ, PT ;  /* 0x000000ff3000720c */ /* 0x000fe40003f05070 */
[----:B------:R-:W-:Y:S02]  /*1f40*/  IADD3 R5, P5, R5, UR12, RZ ;  /* 0x0000000c05057c10 */ /* 0x000fe4000ffbe0ff */
[----:B------:R-:W-:Y:S02]  /*1f50*/  IADD3 R40, P6, R40, UR12, RZ ;  /* 0x0000000c28287c10 */ /* 0x000fe4000ffde0ff */
[----:B------:R-:W-:Y:S02]  /*1f60*/  IADD3.X R47, R47, UR5, RZ, P5, !PT ;  /* 0x000000052f2f7c10 */ /* 0x000fe4000affe4ff */
[----:B------:R-:W-:-:S02]  /*1f70*/  IADD3 R42, P1, R42, UR12, RZ ;  /* 0x0000000c2a2a7c10 */ /* 0x000fc4000ff3e0ff */
[----:B------:R-:W-:Y:S02]  /*1f80*/  IADD3 R43, P2, R43, UR12, RZ ;  /* 0x0000000c2b2b7c10 */ /* 0x000fe4000ff5e0ff */
[----:B------:R-:W-:Y:S02]  /*1f90*/  IADD3 R44, P3, R44, UR12, RZ ;  /* 0x0000000c2c2c7c10 */ /* 0x000fe4000ff7e0ff */
[----:B------:R-:W-:Y:S02]  /*1fa0*/  IADD3 R45, P4, R45, UR12, RZ ;  /* 0x0000000c2d2d7c10 */ /* 0x000fe4000ff9e0ff */
[----:B------:R-:W-:Y:S02]  /*1fb0*/  IADD3 R46, P5, R46, UR12, RZ ;  /* 0x0000000c2e2e7c10 */ /* 0x000fe4000ffbe0ff */
[----:B------:R-:W-:Y:S01]  /*1fc0*/  IADD3.X R49, R49, UR5, RZ, P6, !PT ;  /* 0x0000000531317c10 */ /* 0x000fe2000b7fe4ff */
[----:B------:R-:W-:Y:S01]  /*1fd0*/  UIADD3 UR9, UR9, -0x20, URZ ;  /* 0xffffffe009097890 */ /* 0x000fe2000fffe03f */
[----:B------:R-:W-:-:S02]  /*1fe0*/  IADD3 R51, P6, R10, R51, RZ ;  /* 0x000000330a337210 */ /* 0x000fc40007fde0ff */
[----:B------:R-:W-:Y:S02]  /*1ff0*/  IADD3.X R55, R55, UR5, RZ, P1, !PT ;  /* 0x0000000537377c10 */ /* 0x000fe40008ffe4ff */
[----:B------:R-:W-:Y:S02]  /*2000*/  IADD3.X R57, R57, UR5, RZ, P2, !PT ;  /* 0x0000000539397c10 */ /* 0x000fe400097fe4ff */
[----:B------:R-:W-:Y:S02]  /*2010*/  IADD3.X R59, R59, UR5, RZ, P3, !PT ;  /* 0x000000053b3b7c10 */ /* 0x000fe40009ffe4ff */
[----:B------:R-:W-:Y:S02]  /*2020*/  IADD3.X R69, R69, UR5, RZ, P4, !PT ;  /* 0x0000000545457c10 */ /* 0x000fe4000a7fe4ff */
[----:B------:R-:W-:Y:S02]  /*2030*/  IADD3.X R71, R71, UR5, RZ, P5, !PT ;  /* 0x0000000547477c10 */ /* 0x000fe4000affe4ff */
[----:B------:R-:W-:Y:S01]  /*2040*/  LEA.HI.X.SX32 R73, R10, R73, 0x1, P6 ;  /* 0x000000490a497211 */ /* 0x000fe200030f0eff */
[----:B------:R-:W-:-:S02]  /*2050*/  WARPGROUP.DEPBAR.LE gsb0, 0x0 ;  /* 0x00008000000079c5 */ /* 0x000fc40000010000 */
[----:B0-----:R-:W-:Y:S05]  /*2060*/  @P0 BRA `(.L_x_1) ;  /* 0xfffffff4000c0947 */ /* 0x001fea000383ffff */
.L_x_0:
[C---:B------:R-:W-:Y:S01]  /*2070*/  IMAD.SHL.U32 R3, R0.reuse, 0x10, RZ ;  /* 0x0000001000037824 */ /* 0x040fe200078e00ff */
[----:B------:R-:W-:Y:S01]  /*2080*/  F2FP.SATFINITE.E4M3.F32.PACK_AB_MERGE_C R24, R25, R24, RZ ;  /* 0x000000181918723e */ /* 0x000fe200048070ff */
[C---:B------:R-:W-:Y:S01]  /*2090*/  IMAD.SHL.U32 R4, R0.reuse, 0x80, RZ ;  /* 0x0000008000047824 */ /* 0x040fe200078e00ff */
[----:B------:R-:W-:Y:S01]  /*20a0*/  F2FP.SATFINITE.E4M3.F32.PACK_AB_MERGE_C R26, R27, R26, RZ ;  /* 0x0000001a1b1a723e */ /* 0x000fe200048070ff */
[----:B------:R-:W-:Y:S01]  /*20b0*/  IMAD.SHL.U32 R0, R0, 0x8, RZ ;  /* 0x0000000800007824 */ /* 0x000fe200078e00ff */
[----:B------:R-:W-:Y:S01]  /*20c0*/  F2FP.SATFINITE.E4M3.F32.PACK_AB_MERGE_C R28, R29, R28, RZ ;  /* 0x0000001c1d1c723e */ /* 0x000fe200048070ff */
[----:B------:R-:W-:Y:S01]  /*20d0*/  BAR.SYNC.DEFER_BLOCKING 0x0 ;  /* 0x0000000000007b1d */ /* 0x000fe20000010000 */
[----:B------:R-:W-:Y:S01]  /*20e0*/  F2FP.SATFINITE.E4M3.F32.PACK_AB_MERGE_C R30, R31, R30, RZ ;  /* 0x0000001e1f1e723e */ /* 0x000fe200048070ff */
[----:B------:R-:W-:Y:S01]  /*20f0*/  IMAD.IADD R21, R23, 0x1, R21 ;  /* 0x0000000117157824 */ /* 0x000fe200078e0215 */
[----:B------:R-:W-:Y:S01]  /*2100*/  F2FP.SATFINITE.E4M3.F32.PACK_AB_MERGE_C R32, R33, R32, RZ ;  /* 0x000000202120723e */ /* 0x000fe200048070ff */
[----:B------:R-:W-:Y:S01]  /*2110*/  IMAD.IADD R20, R23, 0x1, R20 ;  /* 0x0000000117147824 */ /* 0x000fe200078e0214 */
[----:B------:R-:W-:Y:S01]  /*2120*/  F2FP.SATFINITE.E4M3.F32.PACK_AB_MERGE_C R34, R35, R34, RZ ;  /* 0x000000222322723e */ /* 0x000fe200048070ff */
[----:B------:R-:W-:Y:S01]  /*2130*/  ULDC UR4, c[0x0][0x244] ;  /* 0x0000910000047ab9 */ /* 0x000fe20000000800 */
[----:B------:R-:W-:Y:S01]  /*2140*/  LOP3.LUT R3, R3, 0x70, RZ, 0xc0, !PT ;  /* 0x0000007003037812 */ /* 0x000fe200078ec0ff */
[----:B------:R-:W-:Y:S01]  /*2150*/  ULDC.64 UR6, c[0x0][0x228] ;  /* 0x00008a0000067ab9 */ /* 0x000fe20000000a00 */
[----:B------:R-:W-:-:S02]  /*2160*/  LOP3.LUT R4, R4, 0x400, RZ, 0xc0, !PT ;  /* 0x0000040004047812 */ /* 0x000fc400078ec0ff */
[----:B------:R-:W-:Y:S02]  /*2170*/  LOP3.LUT R24, R24, 0xffff, RZ, 0xc0, !PT ;  /* 0x0000ffff18187812 */ /* 0x000fe400078ec0ff */
[----:B------:R-:W-:Y:S02]  /*2180*/  LOP3.LUT R26, R26, 0xffff, RZ, 0xc0, !PT ;  /* 0x0000ffff1a1a7812 */ /* 0x000fe400078ec0ff */
[----:B------:R-:W-:Y:S02]  /*2190*/  LOP3.LUT R32, R32, 0xffff, RZ, 0xc0, !PT ;  /* 0x0000ffff20207812 */ /* 0x000fe400078ec0ff */
[----:B------:R-:W-:Y:S02]  /*21a0*/  LOP3.LUT R34, R34, 0xffff, RZ, 0xc0, !PT ;  /* 0x0000ffff22227812 */ /* 0x000fe400078ec0ff */
[----:B------:R-:W-:Y:S02]  /*21b0*/  LOP3.LUT R11, R28, 0xffff, RZ, 0xc0, !PT ;  /* 0x0000ffff1c0b7812 */ /* 0x000fe400078ec0ff */
[----:B------:R-:W-:-:S02]  /*21c0*/  LOP3.LUT R13, R30, 0xffff, RZ, 0xc0, !PT ;  /* 0x0000ffff1e0d7812 */ /* 0x000fc400078ec0ff */
[----:B------:R-:W-:Y:S02]  /*21d0*/  IADD3 R3, R4, UR8, R3 ;  /* 0x0000000804037c10 */ /* 0x000fe4000fffe003 */
[----:B------:R-:W-:Y:S02]  /*21e0*/  LOP3.LUT R0, R0, 0x380, RZ, 0xc0, !PT ;  /* 0x0000038000007812 */ /* 0x000fe400078ec0ff */
[--C-:B------:R-:W-:Y:S02]  /*21f0*/  PRMT R5, R32, 0x3340, R1.reuse ;  /* 0x0000334020057816 */ /* 0x100fe40000000001 */
[----:B------:R-:W-:Y:S01]  /*2200*/  PRMT R7, R34, 0x3340, R1 ;  /* 0x0000334022077816 */ /* 0x000fe20000000001 */
[----:B------:R-:W-:Y:S01]  /*2210*/  IMAD.IADD R8, R0, 0x1, R3 ;  /* 0x0000000100087824 */ /* 0x000fe200078e0203 */
[----:B------:R-:W-:Y:S02]  /*2220*/  PRMT R4, R24, 0x3340, R11 ;  /* 0x0000334018047816 */ /* 0x000fe4000000000b */
[----:B------:R-:W-:-:S02]  /*2230*/  PRMT R6, R26, 0x3340, R13 ;  /* 0x000033401a067816 */ /* 0x000fc4000000000d */
[----:B------:R-:W-:Y:S02]  /*2240*/  PRMT R9, R4, 0x5410, R5 ;  /* 0x0000541004097816 */ /* 0x000fe40000000005 */
[----:B------:R-:W-:Y:S02]  /*2250*/  PRMT R15, R6, 0x5410, R7 ;  /* 0x00005410060f7816 */ /* 0x000fe40000000007 */
[----:B------:R-:W-:Y:S02]  /*2260*/  SHF.R.U32.HI R0, RZ, 0x8, R24 ;  /* 0x00000008ff007819 */ /* 0x000fe40000011618 */
[----:B------:R-:W-:Y:S02]  /*2270*/  SHF.R.U32.HI R4, RZ, 0x8, R11 ;  /* 0x00000008ff047819 */ /* 0x000fe4000001160b */
[----:B------:R-:W-:Y:S02]  /*2280*/  SHF.R.U32.HI R6, RZ, 0x8, R32 ;  /* 0x00000008ff067819 */ /* 0x000fe40000011620 */
[----:B------:R-:W-:-:S02]  /*2290*/  SHF.R.U32.HI R3, RZ, 0x8, R26 ;  /* 0x00000008ff037819 */ /* 0x000fc4000001161a */
[----:B------:R-:W-:Y:S02]  /*22a0*/  SHF.R.U32.HI R5, RZ, 0x8, R13 ;  /* 0x00000008ff057819 */ /* 0x000fe4000001160d */
[----:B------:R-:W-:Y:S02]  /*22b0*/  SHF.R.U32.HI R7, RZ, 0x8, R34 ;  /* 0x00000008ff077819 */ /* 0x000fe40000011622 */
[----:B------:R-:W-:Y:S02]  /*22c0*/  LOP3.LUT R11, R0, 0xffff, RZ, 0xc0, !PT ;  /* 0x0000ffff000b7812 */ /* 0x000fe400078ec0ff */
[----:B------:R-:W-:Y:S02]  /*22d0*/  LOP3.LUT R4, R4, 0xffff, RZ, 0xc0, !PT ;  /* 0x0000ffff04047812 */ /* 0x000fe400078ec0ff */
[----:B------:R-:W-:Y:S02]  /*22e0*/  LOP3.LUT R6, R6, 0xffff, RZ, 0xc0, !PT ;  /* 0x0000ffff06067812 */ /* 0x000fe400078ec0ff */
[----:B------:R-:W-:-:S02]  /*22f0*/  LOP3.LUT R5, R5, 0xffff, RZ, 0xc0, !PT ;  /* 0x0000ffff05057812 */ /* 0x000fc400078ec0ff */
[----:B------:R-:W-:Y:S02]  /*2300*/  LOP3.LUT R0, R3, 0xffff, RZ, 0xc0, !PT ;  /* 0x0000ffff03007812 */ /* 0x000fe400078ec0ff */
[----:B------:R-:W-:Y:S02]  /*2310*/  LOP3.LUT R7, R7, 0xffff, RZ, 0xc0, !PT ;  /* 0x0000ffff07077812 */ /* 0x000fe400078ec0ff */
[----:B------:R-:W-:Y:S02]  /*2320*/  F2FP.SATFINITE.E4M3.F32.PACK_AB_MERGE_C R38, R39, R38, RZ ;  /* 0x000000262726723e */ /* 0x000fe400048070ff */
[----:B------:R-:W-:Y:S02]  /*2330*/  F2FP.SATFINITE.E4M3.F32.PACK_AB_MERGE_C R36, R37, R36, RZ ;  /* 0x000000242524723e */ /* 0x000fe400048070ff */
[----:B------:R-:W-:Y:S02]  /*2340*/  PRMT R4, R11, 0x3340, R4 ;  /* 0x000033400b047816 */ /* 0x000fe40000000004 */
[----:B------:R-:W-:-:S02]  /*2350*/  PRMT R3, R6, 0x3340, R1 ;  /* 0x0000334006037816 */ /* 0x000fc40000000001 */
[----:B------:R-:W-:Y:S02]  /*2360*/  PRMT R0, R0, 0x3340, R5 ;  /* 0x0000334000007816 */ /* 0x000fe40000000005 */
[----:B------:R-:W-:Y:S02]  /*2370*/  PRMT R7, R7, 0x3340, R2 ;  /* 0x0000334007077816 */ /* 0x000fe40000000002 */
[----:B------:R-:W-:Y:S02]  /*2380*/  LOP3.LUT R38, R38, 0xffff, RZ, 0xc0, !PT ;  /* 0x0000ffff26267812 */ /* 0x000fe400078ec0ff */
[----:B------:R-:W-:Y:S02]  /*2390*/  LOP3.LUT R36, R36, 0xffff, RZ, 0xc0, !PT ;  /* 0x0000ffff24247812 */ /* 0x000fe400078ec0ff */
[----:B------:R-:W-:Y:S02]  /*23a0*/  PRMT R3, R4, 0x5410, R3 ;  /* 0x0000541004037816 */ /* 0x000fe40000000003 */
[----:B------:R-:W-:Y:S01]  /*23b0*/  PRMT R7, R0, 0x5410, R7 ;  /* 0x0000541000077816 */ /* 0x000fe20000000007 */
[----:B------:R-:W-:Y:S01]  /*23c0*/  IMAD R0, R2, UR4, RZ ;  /* 0x0000000402007c24 */ /* 0x000fe2000f8e02ff */
[----:B------:R-:W-:Y:S01]  /*23d0*/  PRMT R14, R15, 0x4210, R38 ;  /* 0x000042100f0e7816 */ /* 0x000fe20000000026 */
[----:B------:R-:W-:Y:S01]  /*23e0*/  ULDC.64 UR4, c[0x0][0x220] ;  /* 0x0000880000047ab9 */ /* 0x000fe20000000a00 */
[----:B------:R-:W-:-:S02]  /*23f0*/  PRMT R12, R9, 0x4210, R36 ;  /* 0x00004210090c7816 */ /* 0x000fc40000000024 */
[----:B------:R-:W-:Y:S02]  /*2400*/  PRMT R13, R3, 0x5210, R36 ;  /* 0x00005210030d7816 */ /* 0x000fe40000000024 */
[----:B------:R-:W-:Y:S02]  /*2410*/  PRMT R15, R7, 0x5210, R38 ;  /* 0x00005210070f7816 */ /* 0x000fe40000000026 */
[----:B------:R-:W-:Y:S02]  /*2420*/  LEA R4, R19, UR8, 0x4 ;  /* 0x0000000813047c11 */ /* 0x000fe4000f8e20ff */
[----:B------:R-:W-:Y:S01]  /*2430*/  IADD3 R26, P1, R0, UR4, RZ ;  /* 0x00000004001a7c10 */ /* 0x000fe2000ff3e0ff */
[----:B------:R0:W-:Y:S01]  /*2440*/  STSM.16.M88.4 [R8], R12 ;  /* 0x0000000c08007844 */ /* 0x0001e20000000200 */
[----:B------:R-:W-:Y:S01]  /*2450*/  ISETP.GE.AND P0, PT, R2, UR6, PT ;  /* 0x0000000602007c0c */ /* 0x000fe2000bf06270 */
[----:B------:R-:W-:Y:S01]  /*2460*/  ULDC UR4, c[0x0][0x248] ;  /* 0x0000920000047ab9 */ /* 0x000fe20000000800 */
[C---:B------:R-:W-:Y:S01]  /*2470*/  LOP3.LUT R3, R23.reuse, R22, RZ, 0xfc, !PT ;  /* 0x0000001617037212 */ /* 0x040fe200078efcff */
[----:B------:R-:W-:Y:S01]  /*2480*/  BAR.SYNC.DEFER_BLOCKING 0x0 ;  /* 0x0000000000007b1d */ /* 0x000fe20000010000 */
[----:B------:R-:W-:-:S02]  /*2490*/  LOP3.LUT R2, R23, 0x2, R22, 0xfe, !PT ;  /* 0x0000000217027812 */ /* 0x000fc400078efe16 */
[----:B------:R-:W-:Y:S02]  /*24a0*/  LEA.HI.X.SX32 R28, R0, UR5, 0x1, P1 ;  /* 0x00000005001c7c11 */ /* 0x000fe400088f0eff */
[C---:B------:R-:W-:Y:S01]  /*24b0*/  ISETP.LT.AND P1, PT, R3.reuse, UR7, !P0 ;  /* 0x0000000703007c0c */ /* 0x040fe2000c721270 */
[----:B------:R-:W-:Y:S01]  /*24c0*/  IMAD R3, R3, UR4, RZ ;  /* 0x0000000403037c24 */ /* 0x000fe2000f8e02ff */
[C---:B------:R-:W-:Y:S01]  /*24d0*/  ISETP.LT.AND P4, PT, R2.reuse, UR7, !P0 ;  /* 0x0000000702007c0c */ /* 0x040fe2000c781270 */
[----:B------:R-:W-:Y:S01]  /*24e0*/  IMAD R9, R2, UR4, RZ ;  /* 0x0000000402097c24 */ /* 0x000fe2000f8e02ff */
[--C-:B------:R-:W-:Y:S02]  /*24f0*/  LOP3.LUT R0, R23, 0x1c, R22.reuse, 0xfe, !PT ;  /* 0x0000001c17007812 */ /* 0x100fe400078efe16 */
[----:B------:R-:W-:Y:S02]  /*2500*/  IADD3 R2, P2, R3, R26, RZ ;  /* 0x0000001a03027210 */ /* 0x000fe40007f5e0ff */
[----:B------:R-:W-:-:S02]  /*2510*/  LOP3.LUT R30, R23, 0x1a, R22, 0xfe, !PT ;  /* 0x0000001a171e7812 */ /* 0x000fc400078efe16 */
[C-C-:B0-----:R-:W-:Y:S02]  /*2520*/  LOP3.LUT R14, R23.reuse, 0x18, R22.reuse, 0xfe, !PT ;  /* 0x00000018170e7812 */ /* 0x141fe400078efe16 */
[C-C-:B------:R-:W-:Y:S02]  /*2530*/  LOP3.LUT R15, R23.reuse, 0x16, R22.reuse, 0xfe, !PT ;  /* 0x00000016170f7812 */ /* 0x140fe400078efe16 */
[C-C-:B------:R-:W-:Y:S02]  /*2540*/  LOP3.LUT R16, R23.reuse, 0x14, R22.reuse, 0xfe, !PT ;  /* 0x0000001417107812 */ /* 0x140fe400078efe16 */
[C-C-:B------:R-:W-:Y:S02]  /*2550*/  LOP3.LUT R17, R23.reuse, 0x12, R22.reuse, 0xfe, !PT ;  /* 0x0000001217117812 */ /* 0x140fe400078efe16 */
[C-C-:B------:R-:W-:Y:S01]  /*2560*/  LOP3.LUT R18, R23.reuse, 0x10, R22.reuse, 0xfe, !PT ;  /* 0x0000001017127812 */ /* 0x140fe200078efe16 */
[----:B------:R-:W0:Y:S01]  /*2570*/  LDS.128 R4, [R4] ;  /* 0x0000000004047984 */ /* 0x000e220000000c00 */
[----:B------:R-:W-:-:S02]  /*2580*/  LOP3.LUT R19, R23, 0xc, R22, 0xfe, !PT ;  /* 0x0000000c17137812 */ /* 0x000fc400078efe16 */
[C-C-:B------:R-:W-:Y:S02]  /*2590*/  LOP3.LUT R13, R23.reuse, 0xa, R22.reuse, 0xfe, !PT ;  /* 0x0000000a170d7812 */ /* 0x140fe400078efe16 */
[--C-:B------:R-:W-:Y:S02]  /*25a0*/  LOP3.LUT R11, R23, 0x8, R22.reuse, 0xfe, !PT ;  /* 0x00000008170b7812 */ /* 0x100fe400078efe16 */
[----:B------:R-:W-:Y:S02]  /*25b0*/  IADD3 R8, P3, R9, R26, RZ ;  /* 0x0000001a09087210 */ /* 0x000fe40007f7e0ff */
[--C-:B------:R-:W-:Y:S01]  /*25c0*/  LOP3.LUT R10, R23, 0x6, R22.reuse, 0xfe, !PT ;  /* 0x00000006170a7812 */ /* 0x100fe200078efe16 */
[----:B------:R-:W-:Y:S01]  /*25d0*/  IMAD R24, R11, UR4, RZ ;  /* 0x000000040b187c24 */ /* 0x000fe2000f8e02ff */
[----:B------:R-:W-:Y:S02]  /*25e0*/  LOP3.LUT R22, R23, 0x4, R22, 0xfe, !PT ;  /* 0x0000000417167812 */ /* 0x000fe400078efe16 */
[-C--:B------:R-:W-:Y:S01]  /*25f0*/  LEA.HI.X.SX32 R3, R3, R28.reuse, 0x1, P2 ;  /* 0x0000001c03037211 */ /* 0x080fe200010f0eff */
[----:B------:R-:W-:Y:S01]  /*2600*/  IMAD R23, R10, UR4, RZ ;  /* 0x000000040a177c24 */ /* 0x000fe2000f8e02ff */
[----:B------:R-:W-:-:S02]  /*2610*/  LEA.HI.X.SX32 R9, R9, R28, 0x1, P3 ;  /* 0x0000001c09097211 */ /* 0x000fc400018f0eff */
[C---:B------:R-:W-:Y:S01]  /*2620*/  ISETP.LT.AND P2, PT, R22.reuse, UR7, !P0 ;  /* 0x0000000716007c0c */ /* 0x040fe2000c741270 */
[----:B------:R-:W-:Y:S01]  /*2630*/  IMAD R22, R22, UR4, RZ ;  /* 0x0000000416167c24 */ /* 0x000fe2000f8e02ff */
[----:B------:R-:W-:Y:S02]  /*2640*/  ISETP.LT.AND P3, PT, R11, UR7, !P0 ;  /* 0x000000070b007c0c */ /* 0x000fe4000c761270 */
[----:B------:R-:W-:Y:S02]  /*2650*/  IADD3 R12, P5, R23, R26, RZ ;  /* 0x0000001a170c7210 */ /* 0x000fe40007fbe0ff */
[----:B0-----:R-:W-:Y:S02]  /*2660*/  PRMT R27, R4, 0x7770, RZ ;  /* 0x00007770041b7816 */ /* 0x001fe400000000ff */
[----:B------:R-:W-:Y:S02]  /*2670*/  PRMT R25, R5, 0x7770, RZ ;  /* 0x0000777005197816 */ /* 0x000fe400000000ff */
[----:B------:R-:W-:Y:S01]  /*2680*/  PRMT R29, R6, 0x7770, RZ ;  /* 0x00007770061d7816 */ /* 0x000fe200000000ff */
[----:B------:R0:W-:Y:S01]  /*2690*/  @P1 STG.E.U8 desc[UR10][R2.64], R27 ;  /* 0x0000001b02001986 */ /* 0x0001e2000c10110a */
[----:B------:R-:W-:-:S03]  /*26a0*/  ISETP.LT.AND P1, PT, R13, UR7, !P0 ;  /* 0x000000070d007c0c */ /* 0x000fc6000c721270 */
[----:B------:R1:W-:Y:S01]  /*26b0*/  @P4 STG.E.U8 desc[UR10][R8.64], R25 ;  /* 0x0000001908004986 */ /* 0x0003e2000c10110a */
[----:B------:R-:W-:Y:S02]  /*26c0*/  ISETP.LT.AND P4, PT, R10, UR7, !P0 ;  /* 0x000000070a007c0c */ /* 0x000fe4000c781270 */
[----:B------:R-:W-:-:S04]  /*26d0*/  IADD3 R10, P6, R22, R26, RZ ;  /* 0x0000001a160a7210 */ /* 0x000fc80007fde0ff */
[----:B------:R-:W-:Y:S01]  /*26e0*/  LEA.HI.X.SX32 R11, R22, R28, 0x1, P6 ;  /* 0x0000001c160b7211 */ /* 0x000fe200030f0eff */
[----:B------:R-:W-:Y:S01]  /*26f0*/  IMAD R22, R13, UR4, RZ ;  /* 0x000000040d167c24 */ /* 0x000fe2000f8e02ff */
[----:B0-----:R-:W-:Y:S02]  /*2700*/  IADD3 R2, P6, R24, R26, RZ ;  /* 0x0000001a18027210 */ /* 0x001fe40007fde0ff */
[----:B------:R-:W-:Y:S01]  /*2710*/  LEA.HI.X.SX32 R13, R23, R28, 0x1, P5 ;  /* 0x0000001c170d7211 */ /* 0x000fe200028f0eff */
[----:B------:R0:W-:Y:S01]  /*2720*/  @P2 STG.E.U8 desc[UR10][R10.64], R29 ;  /* 0x0000001d0a002986 */ /* 0x0001e2000c10110a */
[C---:B-1----:R-:W-:Y:S02]  /*2730*/  IADD3 R8, P2, R22.reuse, R26, RZ ;  /* 0x0000001a16087210 */ /* 0x042fe40007f5e0ff */
[----:B------:R-:W-:Y:S02]  /*2740*/  PRMT R27, R7, 0x7770, RZ ;  /* 0x00007770071b7816 */ /* 0x000fe400000000ff */
[----:B------:R-:W-:-:S02]  /*2750*/  LEA.HI.X.SX32 R9, R22, R28, 0x1, P2 ;  /* 0x0000001c16097211 */ /* 0x000fc400010f0eff */
[C---:B------:R-:W-:Y:S01]  /*2760*/  ISETP.LT.AND P2, PT, R19.reuse, UR7, !P0 ;  /* 0x0000000713007c0c */ /* 0x040fe2000c741270 */
[----:B------:R-:W-:Y:S01]  /*2770*/  IMAD R19, R19, UR4, RZ ;  /* 0x0000000413137c24 */ /* 0x000fe2000f8e02ff */
[----:B------:R-:W-:Y:S01]  /*2780*/  LEA.HI.X.SX32 R3, R24, R28, 0x1, P6 ;  /* 0x0000001c18037211 */ /* 0x000fe200030f0eff */
[----:B------:R1:W-:Y:S01]  /*2790*/  @P4 STG.E.U8 desc[UR10][R12.64], R27 ;  /* 0x0000001b0c004986 */ /* 0x0003e2000c10110a */
[----:B------:R-:W-:Y:S02]  /*27a0*/  PRMT R25, R4, 0x7771, RZ ;  /* 0x0000777104197816 */ /* 0x000fe400000000ff */
[----:B------:R-:W-:Y:S02]  /*27b0*/  PRMT R23, R5, 0x7771, RZ ;  /* 0x0000777105177816 */ /* 0x000fe400000000ff */
[----:B0-----:R-:W-:Y:S01]  /*27c0*/  IADD3 R10, P5, R19, R26, RZ ;  /* 0x0000001a130a7210 */ /* 0x001fe20007fbe0ff */
[----:B------:R0:W-:Y:S01]  /*27d0*/  @P3 STG.E.U8 desc[UR10][R2.64], R25 ;  /* 0x0000001902003986 */ /* 0x0001e2000c10110a */
[C---:B------:R-:W-:Y:S01]  /*27e0*/  ISETP.LT.AND P3, PT, R18.reuse, UR7, !P0 ;  /* 0x0000000712007c0c */ /* 0x040fe2000c761270 */
[----:B------:R-:W-:Y:S01]  /*27f0*/  IMAD R18, R18, UR4, RZ ;  /* 0x0000000412127c24 */ /* 0x000fe2000f8e02ff */
[----:B------:R-:W-:Y:S01]  /*2800*/  ISETP.LT.AND P4, PT, R17, UR7, !P0 ;  /* 0x0000000711007c0c */ /* 0x000fe2000c781270 */
[----:B------:R2:W-:Y:S01]  /*2810*/  @P1 STG.E.U8 desc[UR10][R8.64], R23 ;  /* 0x0000001708001986 */ /* 0x0005e2000c10110a */
[C---:B------:R-:W-:Y:S01]  /*2820*/  ISETP.LT.AND P1, PT, R20.reuse, UR7, !P0 ;  /* 0x0000000714007c0c */ /* 0x040fe2000c721270 */
[----:B------:R-:W-:Y:S01]  /*2830*/  IMAD R20, R20, UR4, RZ ;  /* 0x0000000414147c24 */ /* 0x000fe2000f8e02ff */
[----:B------:R-:W-:Y:S01]  /*2840*/  LEA.HI.X.SX32 R11, R19, R28, 0x1, P5 ;  /* 0x0000001c130b7211 */ /* 0x000fe200028f0eff */
[----:B------:R-:W-:Y:S01]  /*2850*/  IMAD R17, R17, UR4, RZ ;  /* 0x0000000411117c24 */ /* 0x000fe2000f8e02ff */
[----:B-1----:R-:W-:-:S02]  /*2860*/  PRMT R27, R6, 0x7771, RZ ;  /* 0x00007771061b7816 */ /* 0x002fc400000000ff */
[----:B------:R-:W-:Y:S02]  /*2870*/  PRMT R19, R4, 0x7772, RZ ;  /* 0x0000777204137816 */ /* 0x000fe400000000ff */
[-C--:B0-----:R-:W-:Y:S01]  /*2880*/  IADD3 R2, P6, R20, R26.reuse, RZ ;  /* 0x0000001a14027210 */ /* 0x081fe20007fde0ff */
[----:B------:R0:W-:Y:S01]  /*2890*/  @P2 STG.E.U8 desc[UR10][R10.64], R27 ;  /* 0x0000001b0a002986 */ /* 0x0001e2000c10110a */
[-C--:B------:R-:W-:Y:S02]  /*28a0*/  IADD3 R12, P2, R17, R26.reuse, RZ ;  /* 0x0000001a110c7210 */ /* 0x080fe40007f5e0ff */
[----:B--2---:R-:W-:Y:S02]  /*28b0*/  IADD3 R8, P5, R18, R26, RZ ;  /* 0x0000001a12087210 */ /* 0x004fe40007fbe0ff */
[----:B------:R-:W-:Y:S02]  /*28c0*/  LEA.HI.X.SX32 R3, R20, R28, 0x1, P6 ;  /* 0x0000001c14037211 */ /* 0x000fe400030f0eff */
[----:B------:R-:W-:-:S02]  /*28d0*/  PRMT R25, R7, 0x7771, RZ ;  /* 0x0000777107197816 */ /* 0x000fc400000000ff */
[-C--:B------:R-:W-:Y:S01]  /*28e0*/  LEA.HI.X.SX32 R9, R18, R28.reuse, 0x1, P5 ;  /* 0x0000001c12097211 */ /* 0x080fe200028f0eff */
[----:B------:R-:W-:Y:S01]  /*28f0*/  IMAD R18, R0, UR4, RZ ;  /* 0x0000000400127c24 */ /* 0x000fe2000f8e02ff */
[----:B------:R-:W-:Y:S01]  /*2900*/  LEA.HI.X.SX32 R13, R17, R28, 0x1, P2 ;  /* 0x0000001c110d7211 */ /* 0x000fe200010f0eff */
[----:B------:R1:W-:Y:S01]  /*2910*/  @P1 STG.E.U8 desc[UR10][R2.64], R25 ;  /* 0x0000001902001986 */ /* 0x0003e2000c10110a */
[----:B------:R-:W-:Y:S01]  /*2920*/  PRMT R23, R5, 0x7772, RZ ;  /* 0x0000777205177816 */ /* 0x000fe200000000ff */
[----:B0-----:R-:W-:Y:S01]  /*2930*/  IMAD R11, R14, UR4, RZ ;  /* 0x000000040e0b7c24 */ /* 0x001fe2000f8e02ff */
[C---:B------:R-:W-:Y:S01]  /*2940*/  ISETP.LT.AND P5, PT, R16.reuse, UR7, !P0 ;  /* 0x0000000710007c0c */ /* 0x040fe2000c7a1270 */
[----:B------:R0:W-:Y:S01]  /*2950*/  @P3 STG.E.U8 desc[UR10][R8.64], R19 ;  /* 0x0000001308003986 */ /* 0x0001e2000c10110a */
[----:B------:R-:W-:Y:S01]  /*2960*/  IMAD R16, R16, UR4, RZ ;  /* 0x0000000410107c24 */ /* 0x000fe2000f8e02ff */
[----:B------:R-:W-:Y:S01]  /*2970*/  ISETP.LT.AND P3, PT, R14, UR7, !P0 ;  /* 0x000000070e007c0c */ /* 0x000fe2000c761270 */
[----:B------:R-:W-:Y:S01]  /*2980*/  IMAD R17, R30, UR4, RZ ;  /* 0x000000041e117c24 */ /* 0x000fe2000f8e02ff */
[----:B------:R2:W-:Y:S01]  /*2990*/  @P4 STG.E.U8 desc[UR10][R12.64], R23 ;  /* 0x000000170c004986 */ /* 0x0005e2000c10110a */
[C---:B------:R-:W-:Y:S01]  /*29a0*/  ISETP.LT.AND P4, PT, R15.reuse, UR7, !P0 ;  /* 0x000000070f007c0c */ /* 0x040fe2000c781270 */
[----:B------:R-:W-:Y:S01]  /*29b0*/  IMAD R15, R15, UR4, RZ ;  /* 0x000000040f0f7c24 */ /* 0x000fe2000f8e02ff */
[----:B------:R-:W-:-:S02]  /*29c0*/  IADD3 R10, P2, R11, R26, RZ ;  /* 0x0000001a0b0a7210 */ /* 0x000fc40007f5e0ff */
[C---:B-1----:R-:W-:Y:S02]  /*29d0*/  IADD3 R2, P6, R16.reuse, R26, RZ ;  /* 0x0000001a10027210 */ /* 0x042fe40007fde0ff */
[----:B------:R-:W-:Y:S01]  /*29e0*/  LEA.HI.X.SX32 R11, R11, R28, 0x1, P2 ;  /* 0x0000001c0b0b7211 */ /* 0x000fe200010f0eff */
[----:B0-----:R-:W-:Y:S01]  /*29f0*/  IMAD R19, R21, UR4, RZ ;  /* 0x0000000415137c24 */ /* 0x001fe2000f8e02ff */
[C---:B------:R-:W-:Y:S02]  /*2a00*/  IADD3 R8, P1, R15.reuse, R26, RZ ;  /* 0x0000001a0f087210 */ /* 0x040fe40007f3e0ff */
[-C--:B------:R-:W-:Y:S02]  /*2a10*/  LEA.HI.X.SX32 R3, R16, R28.reuse, 0x1, P6 ;  /* 0x0000001c10037211 */ /* 0x080fe400030f0eff */
[----:B------:R-:W-:Y:S02]  /*2a20*/  LEA.HI.X.SX32 R9, R15, R28, 0x1, P1 ;  /* 0x0000001c0f097211 */ /* 0x000fe400008f0eff */
[----:B------:R-:W-:-:S02]  /*2a30*/  IADD3 R14, P1, R18, R26, RZ ;  /* 0x0000001a120e7210 */ /* 0x000fc40007f3e0ff */
[C---:B--2---:R-:W-:Y:S02]  /*2a40*/  IADD3 R12, P6, R17.reuse, R26, RZ ;  /* 0x0000001a110c7210 */ /* 0x044fe40007fde0ff */
[----:B------:R-:W-:Y:S02]  /*2a50*/  ISETP.LT.AND P2, PT, R30, UR7, !P0 ;  /* 0x000000071e007c0c */ /* 0x000fe4000c741270 */
[-C--:B------:R-:W-:Y:S02]  /*2a60*/  LEA.HI.X.SX32 R15, R18, R28.reuse, 0x1, P1 ;  /* 0x0000001c120f7211 */ /* 0x080fe400008f0eff */
[----:B------:R-:W-:Y:S02]  /*2a70*/  ISETP.LT.AND P1, PT, R0, UR7, !P0 ;  /* 0x0000000700007c0c */ /* 0x000fe4000c721270 */
[----:B------:R-:W-:Y:S02]  /*2a80*/  LEA.HI.X.SX32 R13, R17, R28, 0x1, P6 ;  /* 0x0000001c110d7211 */ /* 0x000fe400030f0eff */
[----:B------:R-:W-:-:S02]  /*2a90*/  ISETP.LT.AND P0, PT, R21, UR7, !P0 ;  /* 0x0000000715007c0c */ /* 0x000fc4000c701270 */
[----:B------:R-:W-:Y:S02]  /*2aa0*/  IADD3 R16, P6, R19, R26, RZ ;  /* 0x0000001a13107210 */ /* 0x000fe40007fde0ff */
[----:B------:R-:W-:Y:S02]  /*2ab0*/  PRMT R25, R6, 0x7772, RZ ;  /* 0x0000777206197816 */ /* 0x000fe400000000ff */
[----:B------:R-:W-:Y:S02]  /*2ac0*/  PRMT R23, R7, 0x7772, RZ ;  /* 0x0000777207177816 */ /* 0x000fe400000000ff */
[----:B------:R-:W-:Y:S01]  /*2ad0*/  LEA.HI.X.SX32 R17, R19, R28, 0x1, P6 ;  /* 0x0000001c13117211 */ /* 0x000fe200030f0eff */
[----:B------:R0:W-:Y:S01]  /*2ae0*/  @P5 STG.E.U8 desc[UR10][R2.64], R25 ;  /* 0x0000001902005986 */ /* 0x0001e2000c10110a */
[----:B------:R-:W-:Y:S02]  /*2af0*/  PRMT R21, R4, 0x7773, RZ ;  /* 0x0000777304157816 */ /* 0x000fe400000000ff */
[----:B------:R-:W-:Y:S01]  /*2b00*/  PRMT R19, R5, 0x7773, RZ ;  /* 0x0000777305137816 */ /* 0x000fe200000000ff */
[----:B------:R0:W-:Y:S01]  /*2b10*/  @P4 STG.E.U8 desc[UR10][R8.64], R23 ;  /* 0x0000001708004986 */ /* 0x0001e2000c10110a */
[----:B------:R-:W-:-:S02]  /*2b20*/  PRMT R5, R6, 0x7773, RZ ;  /* 0x0000777306057816 */ /* 0x000fc400000000ff */
[----:B------:R-:W-:Y:S01]  /*2b30*/  PRMT R7, R7, 0x7773, RZ ;  /* 0x0000777307077816 */ /* 0x000fe200000000ff */
[----:B------:R0:W-:Y:S04]  /*2b40*/  @P3 STG.E.U8 desc[UR10][R10.64], R21 ;  /* 0x000000150a003986 */ /* 0x0001e8000c10110a */
[----:B------:R0:W-:Y:S04]  /*2b50*/  @P2 STG.E.U8 desc[UR10][R12.64], R19 ;  /* 0x000000130c002986 */ /* 0x0001e8000c10110a */
[----:B------:R0:W-:Y:S01]  /*2b60*/  @P1 STG.E.U8 desc[UR10][R14.64], R5 ;  /* 0x000000050e001986 */ /* 0x0001e2000c10110a */
[----:B------:R-:W-:Y:S05]  /*2b70*/  @!P0 EXIT ;  /* 0x000000000000894d */ /* 0x000fea0003800000 */
[----:B------:R-:W-:Y:S01]  /*2b80*/  STG.E.U8 desc[UR10][R16.64], R7 ;  /* 0x0000000710007986 */ /* 0x000fe2000c10110a */
[----:B------:R-:W-:Y:S05]  /*2b90*/  EXIT ;  /* 0x000000000000794d */ /* 0x000fea0003800000 */
.L_x_2:
[----:B------:R-:W-:-:S00]  /*2ba0*/  BRA `(.L_x_2) ;  /* 0xfffffffc00fc7947 */ /* 0x000fc0000383ffff */
[----:B------:R-:W-:-:S00]  /*2bb0*/  NOP ;  /* 0x0000000000007918 */ /* 0x000fc00000000000 */
        /* <DEDUP_REMOVED lines=12> */
.L_x_3:


//--------------------- .nv.shared.matmul_kernel  --------------------------
	.section	.nv.shared.matmul_kernel,"aw",@nobits
	.sectionflags	@""
	.align	16
	.zero		1024


//--------------------- .nv.shared.reserved.0     --------------------------
	.section	.nv.shared.reserved.0,"aw",@nobits
	.weak		__nv_reservedSMEM_offset_0_alias
	.size		__nv_reservedSMEM_offset_0_alias, 0, 0
	.other		__nv_reservedSMEM_offset_0_alias,@"STO_CUDA_RESERVED_SHARED STV_DEFAULT"
__nv_reservedSMEM_offset_0_alias:
	.zero		0


//--------------------- .nv.constant0.matmul_kernel --------------------------
	.section	.nv.constant0.matmul_kernel,"a",@progbits
	.sectionflags	@""
	.align	4
.nv.constant0.matmul_kernel:
	.zero		608


//--------------------- SYMBOLS --------------------------

	.type		.nv.reservedSmem.offset0,@object
	.size		.nv.reservedSmem.offset0,0x4
